// auto-generated by cutlass_sweep.gemm — config: {"arch": "sm_90", "cluster_m": 1, "cluster_n": 2, "dtype": "e4m3", "stages": 3, "tile_k": 64, "tile_m": 256, "tile_n": 256}
#include "cutlass/cutlass.h"
#include "cutlass/gemm/collective/collective_builder.hpp"
#include "cutlass/gemm/device/gemm_universal_adapter.h"
#include "cutlass/gemm/kernel/gemm_universal.hpp"
#include "cutlass/epilogue/collective/collective_builder.hpp"

using ElemA = cutlass::float_e4m3_t;
using ElemB = cutlass::float_e4m3_t;
using ElemCD = cutlass::float_e4m3_t;
using Acc  = float;
using TileShape    = cute::Shape<cute::_256, cute::_256, cute::_64>;
using ClusterShape = cute::Shape<cute::_1, cute::_2, cute::_1>;

using CollectiveEpilogue = typename cutlass::epilogue::collective::CollectiveBuilder<
    cutlass::arch::Sm90, cutlass::arch::OpClassTensorOp,
    TileShape, ClusterShape,
    cutlass::epilogue::collective::EpilogueTileAuto,
    Acc, Acc,
    ElemCD, cutlass::layout::RowMajor, 128 / cutlass::sizeof_bits<ElemCD>::value,
    ElemCD, cutlass::layout::RowMajor, 128 / cutlass::sizeof_bits<ElemCD>::value,
    cutlass::epilogue::collective::EpilogueScheduleAuto
  >::CollectiveOp;

using CollectiveMainloop = typename cutlass::gemm::collective::CollectiveBuilder<
    cutlass::arch::Sm90, cutlass::arch::OpClassTensorOp,
    ElemA, cutlass::layout::RowMajor, 128 / cutlass::sizeof_bits<ElemA>::value,
    ElemB, cutlass::layout::ColumnMajor, 128 / cutlass::sizeof_bits<ElemB>::value,
    Acc,
    TileShape, ClusterShape,
    cutlass::gemm::collective::StageCount<3>,
    cutlass::gemm::collective::KernelScheduleAuto
  >::CollectiveOp;

using GemmKernel = cutlass::gemm::kernel::GemmUniversal<
    cute::Shape<int,int,int,int>,
    CollectiveMainloop,
    CollectiveEpilogue
>;
using Gemm = cutlass::gemm::device::GemmUniversalAdapter<GemmKernel>;

// Force the device kernel symbol into the cubin without needing a host main.
auto* _anchor = &cutlass::device_kernel<GemmKernel>;


// ===== COMPILED SASS (sm_90a) =====

	.target	sm_90a

	.elftype	@"ET_EXEC"


//--------------------- .note.nv.tkinfo           --------------------------
	.section	.note.nv.tkinfo,"",@"SHT_NOTE"
	.sectionflags	@"SHF_NOTE_NV_TKINFO"
	.tkinfo
        /*0018*/ 	.word	0x00000002
        /*0030*/ 	.string	""
        /*0030*/ 	.string	"ptxas"
        /*0030*/ 	.string	"Cuda compilation tools, release 13.0, V13.0.88"
        /*0030*/ 	.string	"Build cuda_13.0.r13.0/compiler.36424714_0"
        /*0030*/ 	.string	"-arch sm_90a -m 64 "



//--------------------- .note.nv.cuinfo           --------------------------
	.section	.note.nv.cuinfo,"",@"SHT_NOTE"
	.sectionflags	@"SHF_NOTE_NV_CUINFO"
        /*0018*/ 	.short	0x0002
        /*001a*/ 	.short	0x005a
        /*001c*/ 	.short	0x0082
	.zero		2


//--------------------- .nv.info                  --------------------------
	.section	.nv.info,"",@"SHT_CUDA_INFO"
	.align	4


	//----- nvinfo : EIATTR_REGCOUNT
	.align		4
        /*0000*/ 	.byte	0x04, 0x2f
        /*0002*/ 	.short	(.L_12 - .L_11)
	.align		4
.L_11:
        /*0004*/ 	.word	index@(_ZN7cutlass13device_kernelINS_4gemm6kernel13GemmUniversalIN4cute5tupleIJiiiiEEENS1_10collective13CollectiveMmaINS1_37MainloopSm90TmaGmmaWarpSpecializedFP8ILi3ENS5_IJNS4_1CILi1EEENSA_ILi2EEESB_EEENS1_35KernelTmaWarpSpecializedCooperativeEEENS5_IJNSA_ILi256EEESG_NSA_ILi64EEEEEENS_12float_e4m3_tENS5_IJlSB_lEEESJ_SK_NS4_8TiledMMAINS4_8MMA_AtomIJNS4_4SM904GMMA31MMA_64x256x32_F32E4M3E4M3_SS_TNILNSO_7ScaleInE1ELSQ_1EEEEEENS4_6LayoutINS5_IJSC_SB_SB_EEENS5_IJSB_NSA_ILi0EEESV_EEEEENS5_IJNS4_10UnderscoreESY_SY_EEEEENS4_23SM90_TMA_LOAD_MULTICASTENS4_14ComposedLayoutINS4_7SwizzleILi2ELi4ELi3EEENS4_18smem_ptr_flag_bitsILi8EEENST_INS5_IJNSA_ILi8EEESH_EEENS5_IJSH_SB_EEEEEEEvNS4_8identityENS4_13SM90_TMA_LOADES1B_vS1C_EENS_8epilogue10collective6detail29Sm90TmaWarpSpecializedAdapterINS1G_15DefaultEpilogueISJ_SK_SK_NS1F_6thread17LinearCombinationISJ_Li1EffLNS1K_9ScaleType4KindE0ELNS_15FloatRoundStyleE2ESJ_EENS1_15EpilogueDefaultEEEEEvvEEEEvNT_6ParamsE)
        /*0008*/ 	.word	0x000000a8


	//----- nvinfo : EIATTR_FRAME_SIZE
	.align		4
.L_12:
        /*000c*/ 	.byte	0x04, 0x11
        /*000e*/ 	.short	(.L_14 - .L_13)
	.align		4
.L_13:
        /*0010*/ 	.word	index@(_ZN7cutlass13device_kernelINS_4gemm6kernel13GemmUniversalIN4cute5tupleIJiiiiEEENS1_10collective13CollectiveMmaINS1_37MainloopSm90TmaGmmaWarpSpecializedFP8ILi3ENS5_IJNS4_1CILi1EEENSA_ILi2EEESB_EEENS1_35KernelTmaWarpSpecializedCooperativeEEENS5_IJNSA_ILi256EEESG_NSA_ILi64EEEEEENS_12float_e4m3_tENS5_IJlSB_lEEESJ_SK_NS4_8TiledMMAINS4_8MMA_AtomIJNS4_4SM904GMMA31MMA_64x256x32_F32E4M3E4M3_SS_TNILNSO_7ScaleInE1ELSQ_1EEEEEENS4_6LayoutINS5_IJSC_SB_SB_EEENS5_IJSB_NSA_ILi0EEESV_EEEEENS5_IJNS4_10UnderscoreESY_SY_EEEEENS4_23SM90_TMA_LOAD_MULTICASTENS4_14ComposedLayoutINS4_7SwizzleILi2ELi4ELi3EEENS4_18smem_ptr_flag_bitsILi8EEENST_INS5_IJNSA_ILi8EEESH_EEENS5_IJSH_SB_EEEEEEEvNS4_8identityENS4_13SM90_TMA_LOADES1B_vS1C_EENS_8epilogue10collective6detail29Sm90TmaWarpSpecializedAdapterINS1G_15DefaultEpilogueISJ_SK_SK_NS1F_6thread17LinearCombinationISJ_Li1EffLNS1K_9ScaleType4KindE0ELNS_15FloatRoundStyleE2ESJ_EENS1_15EpilogueDefaultEEEEEvvEEEEvNT_6ParamsE)
        /*0014*/ 	.word	0x00000870


	//----- nvinfo : EIATTR_MIN_STACK_SIZE
	.align		4
.L_14:
        /*0018*/ 	.byte	0x04, 0x12
        /*001a*/ 	.short	(.L_16 - .L_15)
	.align		4
.L_15:
        /*001c*/ 	.word	index@(_ZN7cutlass13device_kernelINS_4gemm6kernel13GemmUniversalIN4cute5tupleIJiiiiEEENS1_10collective13CollectiveMmaINS1_37MainloopSm90TmaGmmaWarpSpecializedFP8ILi3ENS5_IJNS4_1CILi1EEENSA_ILi2EEESB_EEENS1_35KernelTmaWarpSpecializedCooperativeEEENS5_IJNSA_ILi256EEESG_NSA_ILi64EEEEEENS_12float_e4m3_tENS5_IJlSB_lEEESJ_SK_NS4_8TiledMMAINS4_8MMA_AtomIJNS4_4SM904GMMA31MMA_64x256x32_F32E4M3E4M3_SS_TNILNSO_7ScaleInE1ELSQ_1EEEEEENS4_6LayoutINS5_IJSC_SB_SB_EEENS5_IJSB_NSA_ILi0EEESV_EEEEENS5_IJNS4_10UnderscoreESY_SY_EEEEENS4_23SM90_TMA_LOAD_MULTICASTENS4_14ComposedLayoutINS4_7SwizzleILi2ELi4ELi3EEENS4_18smem_ptr_flag_bitsILi8EEENST_INS5_IJNSA_ILi8EEESH_EEENS5_IJSH_SB_EEEEEEEvNS4_8identityENS4_13SM90_TMA_LOADES1B_vS1C_EENS_8epilogue10collective6detail29Sm90TmaWarpSpecializedAdapterINS1G_15DefaultEpilogueISJ_SK_SK_NS1F_6thread17LinearCombinationISJ_Li1EffLNS1K_9ScaleType4KindE0ELNS_15FloatRoundStyleE2ESJ_EENS1_15EpilogueDefaultEEEEEvvEEEEvNT_6ParamsE)
        /*0020*/ 	.word	0x00000870
.L_16:


//--------------------- .nv.compat                --------------------------
	.section	.nv.compat,"",@"SHT_CUDA_COMPAT_INFO"
	.align	4
        /*0000*/ 	.byte	0x02, 0x09, 0x01, 0x00, 0x02, 0x02, 0x04, 0x00, 0x02, 0x05, 0x05, 0x00, 0x03, 0x07, 0x01, 0x01
        /*0010*/ 	.byte	0x02, 0x03, 0x01, 0x00, 0x02, 0x06, 0x01, 0x00, 0x04, 0x0b, 0x08, 0x00, 0x00, 0x00, 0x00, 0x00
        /*0020*/ 	.byte	0x00, 0x00, 0x00, 0x00


//--------------------- .nv.info._ZN7cutlass13device_kernelINS_4gemm6kernel13GemmUniversalIN4cute5tupleIJiiiiEEENS1_10collective13CollectiveMmaINS1_37MainloopSm90TmaGmmaWarpSpecializedFP8ILi3ENS5_IJNS4_1CILi1EEENSA_ILi2EEESB_EEENS1_35KernelTmaWarpSpecializedCooperativeEEENS5_IJNSA_ILi256EEESG_NSA_ILi64EEEEEENS_12float_e4m3_tENS5_IJlSB_lEEESJ_SK_NS4_8TiledMMAINS4_8MMA_AtomIJNS4_4SM904GMMA31MMA_64x256x32_F32E4M3E4M3_SS_TNILNSO_7ScaleInE1ELSQ_1EEEEEENS4_6LayoutINS5_IJSC_SB_SB_EEENS5_IJSB_NSA_ILi0EEESV_EEEEENS5_IJNS4_10UnderscoreESY_SY_EEEEENS4_23SM90_TMA_LOAD_MULTICASTENS4_14ComposedLayoutINS4_7SwizzleILi2ELi4ELi3EEENS4_18smem_ptr_flag_bitsILi8EEENST_INS5_IJNSA_ILi8EEESH_EEENS5_IJSH_SB_EEEEEEEvNS4_8identityENS4_13SM90_TMA_LOADES1B_vS1C_EENS_8epilogue10collective6detail29Sm90TmaWarpSpecializedAdapterINS1G_15DefaultEpilogueISJ_SK_SK_NS1F_6thread17LinearCombinationISJ_Li1EffLNS1K_9ScaleType4KindE0ELNS_15FloatRoundStyleE2ESJ_EENS1_15EpilogueDefaultEEEEEvvEEEEvNT_6ParamsE --------------------------
	.section	.nv.info._ZN7cutlass13device_kernelINS_4gemm6kernel13GemmUniversalIN4cute5tupleIJiiiiEEENS1_10collective13CollectiveMmaINS1_37MainloopSm90TmaGmmaWarpSpecializedFP8ILi3ENS5_IJNS4_1CILi1EEENSA_ILi2EEESB_EEENS1_35KernelTmaWarpSpecializedCooperativeEEENS5_IJNSA_ILi256EEESG_NSA_ILi64EEEEEENS_12float_e4m3_tENS5_IJlSB_lEEESJ_SK_NS4_8TiledMMAINS4_8MMA_AtomIJNS4_4SM904GMMA31MMA_64x256x32_F32E4M3E4M3_SS_TNILNSO_7ScaleInE1ELSQ_1EEEEEENS4_6LayoutINS5_IJSC_SB_SB_EEENS5_IJSB_NSA_ILi0EEESV_EEEEENS5_IJNS4_10UnderscoreESY_SY_EEEEENS4_23SM90_TMA_LOAD_MULTICASTENS4_14ComposedLayoutINS4_7SwizzleILi2ELi4ELi3EEENS4_18smem_ptr_flag_bitsILi8EEENST_INS5_IJNSA_ILi8EEESH_EEENS5_IJSH_SB_EEEEEEEvNS4_8identityENS4_13SM90_TMA_LOADES1B_vS1C_EENS_8epilogue10collective6detail29Sm90TmaWarpSpecializedAdapterINS1G_15DefaultEpilogueISJ_SK_SK_NS1F_6thread17LinearCombinationISJ_Li1EffLNS1K_9ScaleType4KindE0ELNS_15FloatRoundStyleE2ESJ_EENS1_15EpilogueDefaultEEEEEvvEEEEvNT_6ParamsE,"",@"SHT_CUDA_INFO"
	.sectionflags	@""
	.align	4


	//----- nvinfo : EIATTR_CUDA_API_VERSION
	.align		4
        /*0000*/ 	.byte	0x04, 0x37
        /*0002*/ 	.short	(.L_18 - .L_17)
.L_17:
        /*0004*/ 	.word	0x00000082


	//----- nvinfo : EIATTR_KPARAM_INFO
	.align		4
.L_18:
        /*0008*/ 	.byte	0x04, 0x17
        /*000a*/ 	.short	(.L_20 - .L_19)
.L_19:
        /*000c*/ 	.word	0x00000000
        /*0010*/ 	.short	0x0000
        /*0012*/ 	.short	0x0070
        /*0014*/ 	.byte	0x00, 0xf0, 0x01, 0x10


	//----- nvinfo : EIATTR_SPARSE_MMA_MASK
	.align		4
.L_20:
        /*0018*/ 	.byte	0x03, 0x50
        /*001a*/ 	.short	0x0000


	//----- nvinfo : EIATTR_MAXREG_COUNT
	.align		4
        /*001c*/ 	.byte	0x03, 0x1b
        /*001e*/ 	.short	0x00a8


	//----- nvinfo : EIATTR_NUM_BARRIERS
	.align		4
        /*0020*/ 	.byte	0x02, 0x4c
        /*0022*/ 	.byte	0x01
	.zero		1


	//----- nvinfo : EIATTR_ANNOTATIONS
	.align		4
        /*0024*/ 	.byte	0x04, 0x55
        /*0026*/ 	.short	(.L_22 - .L_21)


	//   ....[0]....
.L_21:
        /*0028*/ 	.word	0x00000001
        /*002c*/ 	.byte	0x50, 0x06, 0x00, 0x00, 0x01, 0x00, 0x00, 0x00, 0x80, 0x08, 0x00, 0x00, 0x01, 0x00, 0x00, 0x00
        /* <DEDUP_REMOVED lines=1581> */
        /*630c*/ 	.byte	0x90, 0x52, 0x02, 0x00, 0x01, 0x00, 0x00, 0x00, 0xe0, 0x52, 0x02, 0x00


	//----- nvinfo : EIATTR_MERCURY_ISA_VERSION
	.align		4
.L_22:
        /*6318*/ 	.byte	0x03, 0x5f
        /*631a*/ 	.short	0x0101


	//----- nvinfo : EIATTR_INT_WARP_WIDE_INSTR_OFFSETS
	.align		4
        /*631c*/ 	.byte	0x04, 0x31
        /*631e*/ 	.short	(.L_24 - .L_23)


	//   ....[0]....
.L_23:
        /*6320*/ 	.word	0x00000510


	//   ....[1]....
        /*6324*/ 	.word	0x00000530


	//   ....[2]....
        /*6328*/ 	.word	0x00000680


	//----- nvinfo : EIATTR_COOP_GROUP_MASK_REGIDS
	.align		4
.L_24:
        /*632c*/ 	.byte	0x04, 0x29
        /*632e*/ 	.short	(.L_26 - .L_25)


	//   ....[0]....
.L_25:
        /*6330*/ 	.word	0xffffffff


	//   ....[1]....
        /*6334*/ 	.word	0xffffffff


	//   ....[2]....
        /*6338*/ 	.word	0xffffffff


	//   ....[3]....
        /*633c*/ 	.word	0xffffffff


	//   ....[4]....
        /*6340*/ 	.word	0xffffffff


	//   ....[5]....
        /*6344*/ 	.word	0xffffffff


	//----- nvinfo : EIATTR_COOP_GROUP_INSTR_OFFSETS
	.align		4
.L_26:
        /*6348*/ 	.byte	0x04, 0x28
        /*634a*/ 	.short	(.L_28 - .L_27)


	//   ....[0]....
.L_27:
        /*634c*/ 	.word	0x00000070


	//   ....[1]....
        /*6350*/ 	.word	0x00000080


	//   ....[2]....
        /*6354*/ 	.word	0x000001a0


	//   ....[3]....
        /*6358*/ 	.word	0x000003a0


	//   ....[4]....
        /*635c*/ 	.word	0x00000790


	//   ....[5]....
        /*6360*/ 	.word	0x000028e0


	//----- nvinfo : EIATTR_REG_RECONFIG
	.align		4
.L_28:
        /*6364*/ 	.byte	0x01, 0x54
	.zero		2


	//----- nvinfo : EIATTR_MBARRIER_INSTR_OFFSETS
	.align		4
        /*6368*/ 	.byte	0x04, 0x39
        /*636a*/ 	.short	(.L_30 - .L_29)


	//   ....[0]....
.L_29:
        /*636c*/ 	.word	0x00000320
        /*6370*/ 	.word	0x000000ff
        /*6374*/ 	.word	0x00000000
        /*6378*/ 	.short	0x0100
        /*637a*/ 	.byte	0x09
	.zero		1


	//   ....[1]....
        /*637c*/ 	.word	0x00000330
        /*6380*/ 	.word	0x000000ff
        /*6384*/ 	.word	0x00000018
        /*6388*/ 	.short	0x0100
        /*638a*/ 	.byte	0x09
	.zero		1


	//   ....[2]....
        /*638c*/ 	.word	0x00000340
        /*6390*/ 	.word	0x000000ff
        /*6394*/ 	.word	0x00000008
        /*6398*/ 	.short	0x0100
        /*639a*/ 	.byte	0x09
	.zero		1


	//   ....[3]....
        /*639c*/ 	.word	0x00000350
        /*63a0*/ 	.word	0x000000ff
        /*63a4*/ 	.word	0x00000020
        /*63a8*/ 	.short	0x0100
        /*63aa*/ 	.byte	0x09
	.zero		1


	//   ....[4]....
        /*63ac*/ 	.word	0x00000360
        /*63b0*/ 	.word	0x000000ff
        /*63b4*/ 	.word	0x00000010
        /*63b8*/ 	.short	0x0100
        /*63ba*/ 	.byte	0x09
	.zero		1


	//   ....[5]....
        /*63bc*/ 	.word	0x00000370
        /*63c0*/ 	.word	0x000000ff
        /*63c4*/ 	.word	0x00000028
        /*63c8*/ 	.short	0x0100
        /*63ca*/ 	.byte	0x09
	.zero		1


	//   ....[6]....
        /*63cc*/ 	.word	0x00000710
        /*63d0*/ 	.word	0x000000ff
        /*63d4*/ 	.word	0x00000040
        /*63d8*/ 	.short	0x0100
        /*63da*/ 	.byte	0x06
	.zero		1


	//   ....[7]....
        /*63dc*/ 	.word	0x00000740
        /*63e0*/ 	.word	0x000000ff
        /*63e4*/ 	.word	0x00000048
        /*63e8*/ 	.short	0x0100
        /*63ea*/ 	.byte	0x06
	.zero		1


	//   ....[8]....
        /*63ec*/ 	.word	0x00002ce0
        /*63f0*/ 	.word	0x000000ff
        /*63f4*/ 	.word	0x00000000
        /*63f8*/ 	.short	0x010a
        /*63fa*/ 	.byte	0x06
	.zero		1


	//   ....[9]....
        /*63fc*/ 	.word	0x00002d20
        /*6400*/ 	.word	0x000000ff
        /*6404*/ 	.word	0x00000000
        /*6408*/ 	.short	0x010a
        /*640a*/ 	.byte	0x06
	.zero		1


	//   ....[10]....
        /*640c*/ 	.word	0x00007090
        /*6410*/ 	.word	0x000000ff
        /*6414*/ 	.word	0x00000000
        /*6418*/ 	.short	0x010a
        /*641a*/ 	.byte	0x10
	.zero		1


	//   ....[11]....
        /*641c*/ 	.word	0x000070d0
        /*6420*/ 	.word	0x000000ff
        /*6424*/ 	.word	0x00000000
        /*6428*/ 	.short	0x010a
        /*642a*/ 	.byte	0x10
	.zero		1


	//   ....[12]....
        /*642c*/ 	.word	0x0000d050
        /*6430*/ 	.word	0x00000002
        /*6434*/ 	.word	0x00000000
        /*6438*/ 	.short	0x0101
        /*643a*/ 	.byte	0x3f
	.zero		1


	//   ....[13]....
        /*643c*/ 	.word	0x00010b10
        /*6440*/ 	.word	0x00000000
        /*6444*/ 	.word	0x00000000
        /*6448*/ 	.short	0x0101
        /*644a*/ 	.byte	0x3f
	.zero		1


	//   ....[14]....
        /*644c*/ 	.word	0x00024580
        /*6450*/ 	.word	0x00000012
        /*6454*/ 	.word	0x00000018
        /*6458*/ 	.short	0x010a
        /*645a*/ 	.byte	0x3f
	.zero		1


	//   ....[15]....
        /*645c*/ 	.word	0x00024920
        /*6460*/ 	.word	0x00000002
        /*6464*/ 	.word	0x00000048
        /*6468*/ 	.short	0x0101
        /*646a*/ 	.byte	0x3f
	.zero		1


	//   ....[16]....
        /*646c*/ 	.word	0x000250b0
        /*6470*/ 	.word	0x00000005
        /*6474*/ 	.word	0x00000000
        /*6478*/ 	.short	0x010a
        /*647a*/ 	.byte	0x3f
	.zero		1


	//   ....[17]....
        /*647c*/ 	.word	0x00025140
        /*6480*/ 	.word	0x00000007
        /*6484*/ 	.word	0x00000000
        /*6488*/ 	.short	0x010a
        /*648a*/ 	.byte	0x3f
	.zero		1


	//   ....[18]....
        /*648c*/ 	.word	0x000251d0
        /*6490*/ 	.word	0x00000003
        /*6494*/ 	.word	0x00000000
        /*6498*/ 	.short	0x010a
        /*649a*/ 	.byte	0x3f
	.zero		1


	//   ....[19]....
        /*649c*/ 	.word	0x00025240
        /*64a0*/ 	.word	0x00000003
        /*64a4*/ 	.word	0x00000000
        /*64a8*/ 	.short	0x010a
        /*64aa*/ 	.byte	0x3f
	.zero		1


	//   ....[20]....
        /*64ac*/ 	.word	0x000252b0
        /*64b0*/ 	.word	0x00000000
        /*64b4*/ 	.word	0x00000000
        /*64b8*/ 	.short	0x010a
        /*64ba*/ 	.byte	0x3f
	.zero		1


	//   ....[21]....
        /*64bc*/ 	.word	0x00025390
        /*64c0*/ 	.word	0x00000012
        /*64c4*/ 	.word	0x00000018
        /*64c8*/ 	.short	0x010a
        /*64ca*/ 	.byte	0x3f
	.zero		1


	//   ....[22]....
        /*64cc*/ 	.word	0x00025460
        /*64d0*/ 	.word	0x00000005
        /*64d4*/ 	.word	0x00000000
        /*64d8*/ 	.short	0x010a
        /*64da*/ 	.byte	0x3f
	.zero		1


	//   ....[23]....
        /*64dc*/ 	.word	0x000254b0
        /*64e0*/ 	.word	0x00000007
        /*64e4*/ 	.word	0x00000000
        /*64e8*/ 	.short	0x010a
        /*64ea*/ 	.byte	0x3f
	.zero		1


	//----- nvinfo : EIATTR_NUM_MBARRIERS
	.align		4
.L_30:
        /*64ec*/ 	.byte	0x03, 0x38
        /*64ee*/ 	.short	0x0008


	//----- nvinfo : EIATTR_EXIT_INSTR_OFFSETS
	.align		4
        /*64f0*/ 	.byte	0x04, 0x1c
        /*64f2*/ 	.short	(.L_32 - .L_31)


	//   ....[0]....
.L_31:
        /*64f4*/ 	.word	0x00000920


	//   ....[1]....
        /*64f8*/ 	.word	0x000011c0


	//   ....[2]....
        /*64fc*/ 	.word	0x00023c80


	//   ....[3]....
        /*6500*/ 	.word	0x00024220


	//   ....[4]....
        /*6504*/ 	.word	0x00025220


	//----- nvinfo : EIATTR_MAX_THREADS
	.align		4
.L_32:
        /*6508*/ 	.byte	0x04, 0x05
        /*650a*/ 	.short	(.L_34 - .L_33)
.L_33:
        /*650c*/ 	.word	0x00000180
        /*6510*/ 	.word	0x00000001
        /*6514*/ 	.word	0x00000001


	//----- nvinfo : EIATTR_CRS_STACK_SIZE
	.align		4
.L_34:
        /*6518*/ 	.byte	0x04, 0x1e
        /*651a*/ 	.short	(.L_36 - .L_35)
.L_35:
        /*651c*/ 	.word	0x00000000


	//----- nvinfo : EIATTR_CBANK_PARAM_SIZE
	.align		4
.L_36:
        /*6520*/ 	.byte	0x03, 0x19
        /*6522*/ 	.short	0x0470


	//----- nvinfo : EIATTR_PARAM_CBANK
	.align		4
        /*6524*/ 	.byte	0x04, 0x0a
        /*6526*/ 	.short	(.L_38 - .L_37)
	.align		4
.L_37:
        /*6528*/ 	.word	index@(.nv.constant0._ZN7cutlass13device_kernelINS_4gemm6kernel13GemmUniversalIN4cute5tupleIJiiiiEEENS1_10collective13CollectiveMmaINS1_37MainloopSm90TmaGmmaWarpSpecializedFP8ILi3ENS5_IJNS4_1CILi1EEENSA_ILi2EEESB_EEENS1_35KernelTmaWarpSpecializedCooperativeEEENS5_IJNSA_ILi256EEESG_NSA_ILi64EEEEEENS_12float_e4m3_tENS5_IJlSB_lEEESJ_SK_NS4_8TiledMMAINS4_8MMA_AtomIJNS4_4SM904GMMA31MMA_64x256x32_F32E4M3E4M3_SS_TNILNSO_7ScaleInE1ELSQ_1EEEEEENS4_6LayoutINS5_IJSC_SB_SB_EEENS5_IJSB_NSA_ILi0EEESV_EEEEENS5_IJNS4_10UnderscoreESY_SY_EEEEENS4_23SM90_TMA_LOAD_MULTICASTENS4_14ComposedLayoutINS4_7SwizzleILi2ELi4ELi3EEENS4_18smem_ptr_flag_bitsILi8EEENST_INS5_IJNSA_ILi8EEESH_EEENS5_IJSH_SB_EEEEEEEvNS4_8identityENS4_13SM90_TMA_LOADES1B_vS1C_EENS_8epilogue10collective6detail29Sm90TmaWarpSpecializedAdapterINS1G_15DefaultEpilogueISJ_SK_SK_NS1F_6thread17LinearCombinationISJ_Li1EffLNS1K_9ScaleType4KindE0ELNS_15FloatRoundStyleE2ESJ_EENS1_15EpilogueDefaultEEEEEvvEEEEvNT_6ParamsE)
        /*652c*/ 	.short	0x0210
        /*652e*/ 	.short	0x0470


	//----- nvinfo : EIATTR_SW_WAR
	.align		4
.L_38:
        /*6530*/ 	.byte	0x04, 0x36
        /*6532*/ 	.short	(.L_40 - .L_39)
.L_39:
        /*6534*/ 	.word	0x00000008
.L_40:


//--------------------- .nv.callgraph             --------------------------
	.section	.nv.callgraph,"",@"SHT_CUDA_CALLGRAPH"
	.align	4
	.sectionentsize	8
	.align		4
        /*0000*/ 	.word	0x00000000
	.align		4
        /*0004*/ 	.word	0xffffffff
	.align		4
        /*0008*/ 	.word	0x00000000
	.align		4
        /*000c*/ 	.word	0xfffffffe
	.align		4
        /*0010*/ 	.word	0x00000000
	.align		4
        /*0014*/ 	.word	0xfffffffd
	.align		4
        /*0018*/ 	.word	0x00000000
	.align		4
        /*001c*/ 	.word	0xfffffffc


//--------------------- .nv.constant4             --------------------------
	.section	.nv.constant4,"a",@progbits
	.align	8
	.align		8
.nv.constant4:
        /*0000*/ 	.dword	_ZN39_INTERNAL_46c258b8_4_k_cu_f44f931f_44424cuda3std3__45__cpo5beginE
	.align		8
        /*0008*/ 	.dword	_ZN39_INTERNAL_46c258b8_4_k_cu_f44f931f_44424cuda3std3__45__cpo3endE
	.align		8
        /*0010*/ 	.dword	_ZN39_INTERNAL_46c258b8_4_k_cu_f44f931f_44424cuda3std3__45__cpo6cbeginE
	.align		8
        /*0018*/ 	.dword	_ZN39_INTERNAL_46c258b8_4_k_cu_f44f931f_44424cuda3std3__45__cpo4cendE
	.align		8
        /*0020*/ 	.dword	_ZN39_INTERNAL_46c258b8_4_k_cu_f44f931f_44424cuda3std3__441_GLOBAL__N__46c258b8_4_k_cu_f44f931f_44426ignoreE
	.align		8
        /*0028*/ 	.dword	_ZN39_INTERNAL_46c258b8_4_k_cu_f44f931f_44424cuda3std3__419piecewise_constructE
	.align		8
        /*0030*/ 	.dword	_ZN39_INTERNAL_46c258b8_4_k_cu_f44f931f_44424cuda3std3__48in_placeE
	.align		8
        /*0038*/ 	.dword	_ZN39_INTERNAL_46c258b8_4_k_cu_f44f931f_44424cuda3std6ranges3__45__cpo4swapE
	.align		8
        /*0040*/ 	.dword	_ZN39_INTERNAL_46c258b8_4_k_cu_f44f931f_44424cuda3std6ranges3__45__cpo9iter_moveE
	.align		8
        /*0048*/ 	.dword	_ZN39_INTERNAL_46c258b8_4_k_cu_f44f931f_44424cute7productE
	.align		8
        /*0050*/ 	.dword	_ZN39_INTERNAL_46c258b8_4_k_cu_f44f931f_44424cute1_E


//--------------------- .text._ZN7cutlass13device_kernelINS_4gemm6kernel13GemmUniversalIN4cute5tupleIJiiiiEEENS1_10collective13CollectiveMmaINS1_37MainloopSm90TmaGmmaWarpSpecializedFP8ILi3ENS5_IJNS4_1CILi1EEENSA_ILi2EEESB_EEENS1_35KernelTmaWarpSpecializedCooperativeEEENS5_IJNSA_ILi256EEESG_NSA_ILi64EEEEEENS_12float_e4m3_tENS5_IJlSB_lEEESJ_SK_NS4_8TiledMMAINS4_8MMA_AtomIJNS4_4SM904GMMA31MMA_64x256x32_F32E4M3E4M3_SS_TNILNSO_7ScaleInE1ELSQ_1EEEEEENS4_6LayoutINS5_IJSC_SB_SB_EEENS5_IJSB_NSA_ILi0EEESV_EEEEENS5_IJNS4_10UnderscoreESY_SY_EEEEENS4_23SM90_TMA_LOAD_MULTICASTENS4_14ComposedLayoutINS4_7SwizzleILi2ELi4ELi3EEENS4_18smem_ptr_flag_bitsILi8EEENST_INS5_IJNSA_ILi8EEESH_EEENS5_IJSH_SB_EEEEEEEvNS4_8identityENS4_13SM90_TMA_LOADES1B_vS1C_EENS_8epilogue10collective6detail29Sm90TmaWarpSpecializedAdapterINS1G_15DefaultEpilogueISJ_SK_SK_NS1F_6thread17LinearCombinationISJ_Li1EffLNS1K_9ScaleType4KindE0ELNS_15FloatRoundStyleE2ESJ_EENS1_15EpilogueDefaultEEEEEvvEEEEvNT_6ParamsE --------------------------
	.section	.text._ZN7cutlass13device_kernelINS_4gemm6kernel13GemmUniversalIN4cute5tupleIJiiiiEEENS1_10collective13CollectiveMmaINS1_37MainloopSm90TmaGmmaWarpSpecializedFP8ILi3ENS5_IJNS4_1CILi1EEENSA_ILi2EEESB_EEENS1_35KernelTmaWarpSpecializedCooperativeEEENS5_IJNSA_ILi256EEESG_NSA_ILi64EEEEEENS_12float_e4m3_tENS5_IJlSB_lEEESJ_SK_NS4_8TiledMMAINS4_8MMA_AtomIJNS4_4SM904GMMA31MMA_64x256x32_F32E4M3E4M3_SS_TNILNSO_7ScaleInE1ELSQ_1EEEEEENS4_6LayoutINS5_IJSC_SB_SB_EEENS5_IJSB_NSA_ILi0EEESV_EEEEENS5_IJNS4_10UnderscoreESY_SY_EEEEENS4_23SM90_TMA_LOAD_MULTICASTENS4_14ComposedLayoutINS4_7SwizzleILi2ELi4ELi3EEENS4_18smem_ptr_flag_bitsILi8EEENST_INS5_IJNSA_ILi8EEESH_EEENS5_IJSH_SB_EEEEEEEvNS4_8identityENS4_13SM90_TMA_LOADES1B_vS1C_EENS_8epilogue10collective6detail29Sm90TmaWarpSpecializedAdapterINS1G_15DefaultEpilogueISJ_SK_SK_NS1F_6thread17LinearCombinationISJ_Li1EffLNS1K_9ScaleType4KindE0ELNS_15FloatRoundStyleE2ESJ_EENS1_15EpilogueDefaultEEEEEvvEEEEvNT_6ParamsE,"ax",@progbits
	.align	128
.text._ZN7cutlass13device_kernelINS_4gemm6kernel13GemmUniversalIN4cute5tupleIJiiiiEEENS1_10collective13CollectiveMmaINS1_37MainloopSm90TmaGmmaWarpSpecializedFP8ILi3ENS5_IJNS4_1CILi1EEENSA_ILi2EEESB_EEENS1_35KernelTmaWarpSpecializedCooperativeEEENS5_IJNSA_ILi256EEESG_NSA_ILi64EEEEEENS_12float_e4m3_tENS5_IJlSB_lEEESJ_SK_NS4_8TiledMMAINS4_8MMA_AtomIJNS4_4SM904GMMA31MMA_64x256x32_F32E4M3E4M3_SS_TNILNSO_7ScaleInE1ELSQ_1EEEEEENS4_6LayoutINS5_IJSC_SB_SB_EEENS5_IJSB_NSA_ILi0EEESV_EEEEENS5_IJNS4_10UnderscoreESY_SY_EEEEENS4_23SM90_TMA_LOAD_MULTICASTENS4_14ComposedLayoutINS4_7SwizzleILi2ELi4ELi3EEENS4_18smem_ptr_flag_bitsILi8EEENST_INS5_IJNSA_ILi8EEESH_EEENS5_IJSH_SB_EEEEEEEvNS4_8identityENS4_13SM90_TMA_LOADES1B_vS1C_EENS_8epilogue10collective6detail29Sm90TmaWarpSpecializedAdapterINS1G_15DefaultEpilogueISJ_SK_SK_NS1F_6thread17LinearCombinationISJ_Li1EffLNS1K_9ScaleType4KindE0ELNS_15FloatRoundStyleE2ESJ_EENS1_15EpilogueDefaultEEEEEvvEEEEvNT_6ParamsE:
        .type           _ZN7cutlass13device_kernelINS_4gemm6kernel13GemmUniversalIN4cute5tupleIJiiiiEEENS1_10collective13CollectiveMmaINS1_37MainloopSm90TmaGmmaWarpSpecializedFP8ILi3ENS5_IJNS4_1CILi1EEENSA_ILi2EEESB_EEENS1_35KernelTmaWarpSpecializedCooperativeEEENS5_IJNSA_ILi256EEESG_NSA_ILi64EEEEEENS_12float_e4m3_tENS5_IJlSB_lEEESJ_SK_NS4_8TiledMMAINS4_8MMA_AtomIJNS4_4SM904GMMA31MMA_64x256x32_F32E4M3E4M3_SS_TNILNSO_7ScaleInE1ELSQ_1EEEEEENS4_6LayoutINS5_IJSC_SB_SB_EEENS5_IJSB_NSA_ILi0EEESV_EEEEENS5_IJNS4_10UnderscoreESY_SY_EEEEENS4_23SM90_TMA_LOAD_MULTICASTENS4_14ComposedLayoutINS4_7SwizzleILi2ELi4ELi3EEENS4_18smem_ptr_flag_bitsILi8EEENST_INS5_IJNSA_ILi8EEESH_EEENS5_IJSH_SB_EEEEEEEvNS4_8identityENS4_13SM90_TMA_LOADES1B_vS1C_EENS_8epilogue10collective6detail29Sm90TmaWarpSpecializedAdapterINS1G_15DefaultEpilogueISJ_SK_SK_NS1F_6thread17LinearCombinationISJ_Li1EffLNS1K_9ScaleType4KindE0ELNS_15FloatRoundStyleE2ESJ_EENS1_15EpilogueDefaultEEEEEvvEEEEvNT_6ParamsE,@function
        .size           _ZN7cutlass13device_kernelINS_4gemm6kernel13GemmUniversalIN4cute5tupleIJiiiiEEENS1_10collective13CollectiveMmaINS1_37MainloopSm90TmaGmmaWarpSpecializedFP8ILi3ENS5_IJNS4_1CILi1EEENSA_ILi2EEESB_EEENS1_35KernelTmaWarpSpecializedCooperativeEEENS5_IJNSA_ILi256EEESG_NSA_ILi64EEEEEENS_12float_e4m3_tENS5_IJlSB_lEEESJ_SK_NS4_8TiledMMAINS4_8MMA_AtomIJNS4_4SM904GMMA31MMA_64x256x32_F32E4M3E4M3_SS_TNILNSO_7ScaleInE1ELSQ_1EEEEEENS4_6LayoutINS5_IJSC_SB_SB_EEENS5_IJSB_NSA_ILi0EEESV_EEEEENS5_IJNS4_10UnderscoreESY_SY_EEEEENS4_23SM90_TMA_LOAD_MULTICASTENS4_14ComposedLayoutINS4_7SwizzleILi2ELi4ELi3EEENS4_18smem_ptr_flag_bitsILi8EEENST_INS5_IJNSA_ILi8EEESH_EEENS5_IJSH_SB_EEEEEEEvNS4_8identityENS4_13SM90_TMA_LOADES1B_vS1C_EENS_8epilogue10collective6detail29Sm90TmaWarpSpecializedAdapterINS1G_15DefaultEpilogueISJ_SK_SK_NS1F_6thread17LinearCombinationISJ_Li1EffLNS1K_9ScaleType4KindE0ELNS_15FloatRoundStyleE2ESJ_EENS1_15EpilogueDefaultEEEEEvvEEEEvNT_6ParamsE,(.L_x_588 - _ZN7cutlass13device_kernelINS_4gemm6kernel13GemmUniversalIN4cute5tupleIJiiiiEEENS1_10collective13CollectiveMmaINS1_37MainloopSm90TmaGmmaWarpSpecializedFP8ILi3ENS5_IJNS4_1CILi1EEENSA_ILi2EEESB_EEENS1_35KernelTmaWarpSpecializedCooperativeEEENS5_IJNSA_ILi256EEESG_NSA_ILi64EEEEEENS_12float_e4m3_tENS5_IJlSB_lEEESJ_SK_NS4_8TiledMMAINS4_8MMA_AtomIJNS4_4SM904GMMA31MMA_64x256x32_F32E4M3E4M3_SS_TNILNSO_7ScaleInE1ELSQ_1EEEEEENS4_6LayoutINS5_IJSC_SB_SB_EEENS5_IJSB_NSA_ILi0EEESV_EEEEENS5_IJNS4_10UnderscoreESY_SY_EEEEENS4_23SM90_TMA_LOAD_MULTICASTENS4_14ComposedLayoutINS4_7SwizzleILi2ELi4ELi3EEENS4_18smem_ptr_flag_bitsILi8EEENST_INS5_IJNSA_ILi8EEESH_EEENS5_IJSH_SB_EEEEEEEvNS4_8identityENS4_13SM90_TMA_LOADES1B_vS1C_EENS_8epilogue10collective6detail29Sm90TmaWarpSpecializedAdapterINS1G_15DefaultEpilogueISJ_SK_SK_NS1F_6thread17LinearCombinationISJ_Li1EffLNS1K_9ScaleType4KindE0ELNS_15FloatRoundStyleE2ESJ_EENS1_15EpilogueDefaultEEEEEvvEEEEvNT_6ParamsE)
        .other          _ZN7cutlass13device_kernelINS_4gemm6kernel13GemmUniversalIN4cute5tupleIJiiiiEEENS1_10collective13CollectiveMmaINS1_37MainloopSm90TmaGmmaWarpSpecializedFP8ILi3ENS5_IJNS4_1CILi1EEENSA_ILi2EEESB_EEENS1_35KernelTmaWarpSpecializedCooperativeEEENS5_IJNSA_ILi256EEESG_NSA_ILi64EEEEEENS_12float_e4m3_tENS5_IJlSB_lEEESJ_SK_NS4_8TiledMMAINS4_8MMA_AtomIJNS4_4SM904GMMA31MMA_64x256x32_F32E4M3E4M3_SS_TNILNSO_7ScaleInE1ELSQ_1EEEEEENS4_6LayoutINS5_IJSC_SB_SB_EEENS5_IJSB_NSA_ILi0EEESV_EEEEENS5_IJNS4_10UnderscoreESY_SY_EEEEENS4_23SM90_TMA_LOAD_MULTICASTENS4_14ComposedLayoutINS4_7SwizzleILi2ELi4ELi3EEENS4_18smem_ptr_flag_bitsILi8EEENST_INS5_IJNSA_ILi8EEESH_EEENS5_IJSH_SB_EEEEEEEvNS4_8identityENS4_13SM90_TMA_LOADES1B_vS1C_EENS_8epilogue10collective6detail29Sm90TmaWarpSpecializedAdapterINS1G_15DefaultEpilogueISJ_SK_SK_NS1F_6thread17LinearCombinationISJ_Li1EffLNS1K_9ScaleType4KindE0ELNS_15FloatRoundStyleE2ESJ_EENS1_15EpilogueDefaultEEEEEvvEEEEvNT_6ParamsE,@"STO_CUDA_ENTRY STV_DEFAULT"
_ZN7cutlass13device_kernelINS_4gemm6kernel13GemmUniversalIN4cute5tupleIJiiiiEEENS1_10collective13CollectiveMmaINS1_37MainloopSm90TmaGmmaWarpSpecializedFP8ILi3ENS5_IJNS4_1CILi1EEENSA_ILi2EEESB_EEENS1_35KernelTmaWarpSpecializedCooperativeEEENS5_IJNSA_ILi256EEESG_NSA_ILi64EEEEEENS_12float_e4m3_tENS5_IJlSB_lEEESJ_SK_NS4_8TiledMMAINS4_8MMA_AtomIJNS4_4SM904GMMA31MMA_64x256x32_F32E4M3E4M3_SS_TNILNSO_7ScaleInE1ELSQ_1EEEEEENS4_6LayoutINS5_IJSC_SB_SB_EEENS5_IJSB_NSA_ILi0EEESV_EEEEENS5_IJNS4_10UnderscoreESY_SY_EEEEENS4_23SM90_TMA_LOAD_MULTICASTENS4_14ComposedLayoutINS4_7SwizzleILi2ELi4ELi3EEENS4_18smem_ptr_flag_bitsILi8EEENST_INS5_IJNSA_ILi8EEESH_EEENS5_IJSH_SB_EEEEEEEvNS4_8identityENS4_13SM90_TMA_LOADES1B_vS1C_EENS_8epilogue10collective6detail29Sm90TmaWarpSpecializedAdapterINS1G_15DefaultEpilogueISJ_SK_SK_NS1F_6thread17LinearCombinationISJ_Li1EffLNS1K_9ScaleType4KindE0ELNS_15FloatRoundStyleE2ESJ_EENS1_15EpilogueDefaultEEEEEvvEEEEvNT_6ParamsE:
[----:B------:R-:W0:Y:S02]  /*0000*/  LDC R1, c[0x0][0x28] ;  /* 0x00000a00ff017b82 */ /* 0x000e240000000800 */
[----:B0-----:R-:W-:Y:S01]  /*0010*/  VIADD R1, R1, 0xfffff790 ;  /* 0xfffff79001017836 */ /* 0x001fe20000000000 */
[----:B------:R-:W0:Y:S01]  /*0020*/  S2R R5, SR_TID.X ;  /* 0x0000000000057919 */ /* 0x000e220000002100 */
[----:B------:R-:W-:Y:S01]  /*0030*/  ELECT P0, URZ, PT ;  /* 0x00000000003f782f */ /* 0x000fe20003800000 */
[----:B------:R-:W-:Y:S01]  /*0040*/  BSSY B0, `(.L_x_0) ;  /* 0x0000015000007945 */ /* 0x000fe20003800000 */
[--C-:B0-----:R-:W-:Y:S02]  /*0050*/  SHF.R.U32.HI R0, RZ, 0x5, R5.reuse ;  /* 0x00000005ff007819 */ /* 0x101fe40000011605 */
[----:B------:R-:W-:-:S03]  /*0060*/  SHF.R.U32.HI R2, RZ, 0x7, R5 ;  /* 0x00000007ff027819 */ /* 0x000fc60000011605 */
[----:B------:R-:W0:Y:S04]  /*0070*/  SHFL.IDX PT, R3, R0, RZ, 0x1f ;  /* 0x00001fff00037589 */ /* 0x000e2800000e0000 */
[----:B------:R-:W1:Y:S01]  /*0080*/  SHFL.IDX PT, R2, R2, RZ, 0x1f ;  /* 0x00001fff02027589 */ /* 0x000e6200000e0000 */
[----:B0-----:R-:W-:Y:S02]  /*0090*/  R2UR UR4, R3 ;  /* 0x00000000030472ca */ /* 0x001fe400000e0000 */
[----:B-1----:R-:W-:-:S11]  /*00a0*/  R2UR UR6, R2 ;  /* 0x00000000020672ca */ /* 0x002fd600000e0000 */
[----:B------:R-:W-:Y:S02]  /*00b0*/  USHF.R.S32.HI UR5, URZ, 0x1f, UR4 ;  /* 0x0000001f3f057899 */ /* 0x000fe40008011404 */
[----:B------:R-:W-:Y:S02]  /*00c0*/  ISETP.NE.OR P0, PT, RZ, UR4, !P0 ;  /* 0x00000004ff007c0c */ /* 0x000fe4000c705670 */
[----:B------:R-:W-:-:S04]  /*00d0*/  ULEA.HI UR5, UR5, UR4, URZ, 0x2 ;  /* 0x0000000405057291 */ /* 0x000fc8000f8f103f */
[----:B------:R-:W-:-:S04]  /*00e0*/  ULOP3.LUT UR5, UR5, 0xfffffffc, URZ, 0xc0, !UPT ;  /* 0xfffffffc05057892 */ /* 0x000fc8000f8ec03f */
[----:B------:R-:W-:-:S03]  /*00f0*/  UIADD3 UR8, UR4, -UR5, URZ ;  /* 0x8000000504087290 */ /* 0x000fc6000fffe03f */
[----:B------:R-:W-:Y:S09]  /*0100*/  @P0 BRA `(.L_x_1) ;  /* 0x0000000000200947 */ /* 0x000ff20003800000 */
[----:B------:R-:W-:Y:S02]  /*0110*/  ULDC.64 UR4, c[0x0][0x198] ;  /* 0x0000660000047ab9 */ /* 0x000fe40000000a00 */
[----:B------:R-:W-:Y:S02]  /*0120*/  UIADD3 UR10, UP0, UR4, 0xf0, URZ ;  /* 0x000000f0040a7890 */ /* 0x000fe4000ff1e03f */
[----:B------:R-:W-:Y:S02]  /*0130*/  UIADD3 UR4, UP1, UR4, 0x1f0, URZ ;  /* 0x000001f004047890 */ /* 0x000fe4000ff3e03f */
[----:B------:R-:W-:Y:S02]  /*0140*/  UIADD3.X UR11, URZ, UR5, URZ, UP0, !UPT ;  /* 0x000000053f0b7290 */ /* 0x000fe400087fe43f */
[----:B------:R-:W-:-:S07]  /*0150*/  UIADD3.X UR5, URZ, UR5, URZ, UP1, !UPT ;  /* 0x000000053f057290 */ /* 0x000fce0008ffe43f */
[----:B------:R0:W-:Y:S02]  /*0160*/  UTMACCTL.PF [UR10] ;  /* 0x000000000a0079b9 */ /* 0x0001e40008040000 */
[----:B------:R0:W-:Y:S02]  /*0170*/  UTMACCTL.PF [UR4] ;  /* 0x00000000040079b9 */ /* 0x0001e40008040000 */
[----:B0-----:R-:W-:Y:S01]  /*0180*/  NOP ;  /* 0x0000000000007918 */ /* 0x001fe20000000000 */
.L_x_1:
[----:B------:R-:W-:Y:S05]  /*0190*/  BSYNC B0 ;  /* 0x0000000000007941 */ /* 0x000fea0003800000 */
.L_x_0:
[----:B------:R-:W0:Y:S01]  /*01a0*/  SHFL.IDX PT, R3, R0, RZ, 0x1f ;  /* 0x00001fff00037589 */ /* 0x000e2200000e0000 */
[----:B------:R-:W-:Y:S01]  /*01b0*/  UISETP.NE.AND UP0, UPT, UR8, 0x3, UPT ;  /* 0x000000030800788c */ /* 0x000fe2000bf05270 */
[----:B------:R-:W-:Y:S01]  /*01c0*/  ISETP.NE.AND P2, PT, RZ, UR6, PT ;  /* 0x00000006ff007c0c */ /* 0x000fe2000bf45270 */
[----:B------:R-:W-:Y:S02]  /*01d0*/  UIADD3 UR10, UR6, -0x1, URZ ;  /* 0xffffffff060a7890 */ /* 0x000fe4000fffe03f */
[----:B------:R-:W-:Y:S02]  /*01e0*/  UISETP.EQ.OR UP0, UPT, UR8, URZ, !UP0 ;  /* 0x0000003f0800728c */ /* 0x000fe4000c702670 */
[----:B------:R-:W-:Y:S02]  /*01f0*/  UISETP.GE.U32.AND UP1, UPT, UR10, 0x2, UPT ;  /* 0x000000020a00788c */ /* 0x000fe4000bf26070 */
[----:B------:R-:W-:-:S04]  /*0200*/  UISETP.EQ.AND UP0, UPT, UR6, URZ, UP0 ;  /* 0x0000003f0600728c */ /* 0x000fc80008702270 */
[----:B------:R-:W-:-:S04]  /*0210*/  USEL UR13, URZ, 0x1, !UP0 ;  /* 0x000000013f0d7887 */ /* 0x000fc8000c000000 */
[----:B------:R-:W-:Y:S01]  /*0220*/  USEL UR13, UR13, 0x2, UP1 ;  /* 0x000000020d0d7887 */ /* 0x000fe20008800000 */
[----:B0-----:R-:W-:-:S13]  /*0230*/  ISETP.NE.AND P0, PT, R3, RZ, PT ;  /* 0x000000ff0300720c */ /* 0x001fda0003f05270 */
[----:B------:R-:W-:Y:S05]  /*0240*/  @P0 BRA `(.L_x_2) ;  /* 0x0000000000500947 */ /* 0x000fea0003800000 */
[----:B------:R-:W0:Y:S01]  /*0250*/  S2UR UR9, SR_CgaCtaId ;  /* 0x00000000000979c3 */ /* 0x000e220000008800 */
[----:B------:R-:W-:Y:S01]  /*0260*/  UMOV UR4, 0x400 ;  /* 0x0000040000047882 */ /* 0x000fe20000000000 */
[----:B------:R-:W-:Y:S01]  /*0270*/  UMOV UR5, 0x1 ;  /* 0x0000000100057882 */ /* 0x000fe20000000000 */
[----:B------:R-:W-:Y:S01]  /*0280*/  UMOV UR6, 0x4 ;  /* 0x0000000400067882 */ /* 0x000fe20000000000 */
[----:B------:R-:W-:Y:S01]  /*0290*/  ELECT P0, URZ, PT ;  /* 0x00000000003f782f */ /* 0x000fe20003800000 */
[----:B------:R-:W-:-:S04]  /*02a0*/  UIADD3 UR6, -UR6, 0x100000, URZ ;  /* 0x0010000006067890 */ /* 0x000fc8000fffe13f */
[----:B------:R-:W-:Y:S02]  /*02b0*/  USHF.L.U32 UR7, UR6, 0xb, URZ ;  /* 0x0000000b06077899 */ /* 0x000fe4000800063f */
[----:B------:R-:W-:Y:S02]  /*02c0*/  USHF.L.U32 UR6, UR6, 0x1, URZ ;  /* 0x0000000106067899 */ /* 0x000fe4000800063f */
[----:B0-----:R-:W-:Y:S02]  /*02d0*/  ULEA UR9, UR9, UR4, 0x18 ;  /* 0x0000000409097291 */ /* 0x001fe4000f8ec03f */
[----:B------:R-:W-:-:S04]  /*02e0*/  UIADD3 UR4, -UR5, 0x100000, URZ ;  /* 0x0010000005047890 */ /* 0x000fc8000fffe13f */
[----:B------:R-:W-:Y:S02]  /*02f0*/  USHF.L.U32 UR5, UR4, 0xb, URZ ;  /* 0x0000000b04057899 */ /* 0x000fe4000800063f */
[----:B------:R-:W-:Y:S01]  /*0300*/  USHF.L.U32 UR4, UR4, 0x1, URZ ;  /* 0x0000000104047899 */ /* 0x000fe2000800063f */
[----:B------:R-:W0:Y:S11]  /*0310*/  FENCE.VIEW.ASYNC.S ;  /* 0x00000000000073c6 */ /* 0x000e360000000000 */
[----:B0-----:R0:W1:Y:S01]  /*0320*/  SYNCS.EXCH.64 URZ, [UR9], UR4 ;  /* 0x00000004093f75b2 */ /* 0x0010620008000100 */
[----:B------:R0:W2:Y:S01]  /*0330*/  SYNCS.EXCH.64 URZ, [UR9+0x18], UR6 ;  /* 0x00001806093f75b2 */ /* 0x0000a20008000100 */
[----:B------:R0:W3:Y:S01]  /*0340*/  SYNCS.EXCH.64 URZ, [UR9+0x8], UR4 ;  /* 0x00000804093f75b2 */ /* 0x0000e20008000100 */
[----:B------:R0:W4:Y:S01]  /*0350*/  SYNCS.EXCH.64 URZ, [UR9+0x20], UR6 ;  /* 0x00002006093f75b2 */ /* 0x0001220008000100 */
[----:B------:R0:W0:Y:S01]  /*0360*/  SYNCS.EXCH.64 URZ, [UR9+0x10], UR4 ;  /* 0x00001004093f75b2 */ /* 0x0000220008000100 */
[----:B------:R0:W0:Y:S01]  /*0370*/  SYNCS.EXCH.64 URZ, [UR9+0x28], UR6 ;  /* 0x00002806093f75b2 */ /* 0x0000220008000100 */
[----:B------:R-:W-:Y:S01]  /*0380*/  NOP ;  /* 0x0000000000007918 */ /* 0x000fe20000000000 */
.L_x_2:
[----:B------:R-:W-:Y:S01]  /*0390*/  SHF.R.S32.HI R4, RZ, 0x1f, R5 ;  /* 0x0000001fff047819 */ /* 0x000fe20000011405 */
[----:B------:R-:W5:Y:S01]  /*03a0*/  SHFL.IDX PT, R0, R0, RZ, 0x1f ;  /* 0x00001fff00007589 */ /* 0x000f6200000e0000 */
[----:B------:R-:W-:Y:S01]  /*03b0*/  ELECT P0, URZ, PT ;  /* 0x00000000003f782f */ /* 0x000fe20003800000 */
[----:B0-----:R-:W0:Y:S01]  /*03c0*/  S2UR UR9, SR_CTAID.X ;  /* 0x00000000000979c3 */ /* 0x001e220000002500 */
[----:B------:R-:W-:Y:S01]  /*03d0*/  LEA.HI R4, R4, R5, RZ, 0x7 ;  /* 0x0000000504047211 */ /* 0x000fe200078f38ff */
[----:B------:R-:W1:Y:S01]  /*03e0*/  S2R R2, SR_CTAID.Y ;  /* 0x0000000000027919 */ /* 0x000e620000002600 */
[----:B------:R-:W-:Y:S01]  /*03f0*/  SHF.R.S32.HI R6, RZ, 0x1f, R3 ;  /* 0x0000001fff067819 */ /* 0x000fe20000011403 */
[----:B------:R-:W-:Y:S01]  /*0400*/  ULDC UR4, c[0x0][0x154] ;  /* 0x0000550000047ab9 */ /* 0x000fe20000000800 */
[----:B------:R-:W-:Y:S01]  /*0410*/  LOP3.LUT R4, R4, 0xffffff80, RZ, 0xc0, !PT ;  /* 0xffffff8004047812 */ /* 0x000fe200078ec0ff */
[----:B------:R-:W-:Y:S01]  /*0420*/  NOP ;  /* 0x0000000000007918 */ /* 0x000fe20000000000 */
[----:B------:R-:W-:Y:S01]  /*0430*/  LEA.HI R6, R6, R3, RZ, 0x2 ;  /* 0x0000000306067211 */ /* 0x000fe200078f10ff */
[----:B------:R-:W2:Y:S01]  /*0440*/  LDC R13, c[0x0][0x148] ;  /* 0x00005200ff0d7b82 */ /* 0x000ea20000000800 */
[----:B------:R-:W-:Y:S01]  /*0450*/  NOP ;  /* 0x0000000000007918 */ /* 0x000fe20000000000 */
[----:B------:R-:W-:Y:S01]  /*0460*/  IMAD.IADD R4, R5, 0x1, -R4 ;  /* 0x0000000105047824 */ /* 0x000fe200078e0a04 */
[----:B------:R-:W-:-:S04]  /*0470*/  LOP3.LUT R6, R6, 0x3ffffffc, RZ, 0xc0, !PT ;  /* 0x3ffffffc06067812 */ /* 0x000fc800078ec0ff */
[----:B------:R-:W-:Y:S01]  /*0480*/  SHF.R.S32.HI R5, RZ, 0x1f, R4 ;  /* 0x0000001fff057819 */ /* 0x000fe20000011404 */
[----:B------:R-:W-:Y:S01]  /*0490*/  IMAD.IADD R6, R3, 0x1, -R6 ;  /* 0x0000000103067824 */ /* 0x000fe200078e0a06 */
[----:B------:R-:W3:Y:S02]  /*04a0*/  LDC R8, c[0x0][0x144] ;  /* 0x00005100ff087b82 */ /* 0x000ee40000000800 */
[----:B------:R-:W-:Y:S02]  /*04b0*/  LEA.HI R5, R5, R4, RZ, 0x3 ;  /* 0x0000000405057211 */ /* 0x000fe400078f18ff */
[----:B-----5:R-:W-:Y:S02]  /*04c0*/  ISETP.NE.OR P0, PT, R0, RZ, !P0 ;  /* 0x000000ff0000720c */ /* 0x020fe40004705670 */
[--C-:B------:R-:W-:Y:S02]  /*04d0*/  SHF.R.S32.HI R0, RZ, 0x3, R5.reuse ;  /* 0x00000003ff007819 */ /* 0x100fe40000011405 */
[----:B------:R-:W-:-:S04]  /*04e0*/  SHF.R.S32.HI R5, RZ, 0x1f, R5 ;  /* 0x0000001fff057819 */ /* 0x000fc80000011405 */
[----:B------:R-:W-:-:S04]  /*04f0*/  LEA.HI R5, R5, R0, RZ, 0x2 ;  /* 0x0000000005057211 */ /* 0x000fc800078f10ff */
[----:B------:R-:W-:Y:S01]  /*0500*/  LOP3.LUT R5, R5, 0xfffffffc, RZ, 0xc0, !PT ;  /* 0xfffffffc05057812 */ /* 0x000fe200078ec0ff */
[----:B------:R-:W-:Y:S01]  /*0510*/  VOTEU.ALL UP0, P0 ;  /* 0x00000000003f7886 */ /* 0x000fe20000000000 */
[----:B-1----:R-:W-:Y:S01]  /*0520*/  I2FP.F32.U32 R7, R2 ;  /* 0x0000000200077245 */ /* 0x002fe20000201000 */
[----:B------:R-:W-:Y:S02]  /*0530*/  VOTEU.ALL UP1, P0 ;  /* 0x00000000003f7886 */ /* 0x000fe40000020000 */
[----:B------:R-:W-:Y:S01]  /*0540*/  IMAD.IADD R5, R0, 0x1, -R5 ;  /* 0x0000000100057824 */ /* 0x000fe200078e0a05 */
[----:B------:R-:W1:Y:S01]  /*0550*/  @!UP0 S2UR UR7, SR_CgaCtaId ;  /* 0x00000000000789c3 */ /* 0x000e620000008800 */
[----:B0-----:R-:W-:Y:S01]  /*0560*/  I2FP.F32.U32 R0, UR9 ;  /* 0x0000000900007c45 */ /* 0x001fe20008201000 */
[----:B------:R-:W-:Y:S01]  /*0570*/  FMUL R9, R7, UR4 ;  /* 0x0000000407097c20 */ /* 0x000fe20008400000 */
[----:B------:R-:W-:Y:S01]  /*0580*/  IMAD R5, R6, 0x4, R5 ;  /* 0x0000000406057824 */ /* 0x000fe200078e0205 */
[----:B------:R-:W-:Y:S01]  /*0590*/  ULDC UR4, c[0x0][0x150] ;  /* 0x0000540000047ab9 */ /* 0x000fe20000000800 */
[----:B------:R-:W-:Y:S01]  /*05a0*/  @!UP0 UMOV UR6, 0x400 ;  /* 0x0000040000068882 */ /* 0x000fe20000000000 */
[----:B------:R-:W-:Y:S01]  /*05b0*/  FMUL R7, R0, UR4 ;  /* 0x0000000400077c20 */ /* 0x000fe20008400000 */
[----:B------:R-:W-:Y:S01]  /*05c0*/  IMAD.SHL.U32 R0, R5, 0x4, RZ ;  /* 0x0000000405007824 */ /* 0x000fe200078e00ff */
[----:B------:R-:W0:Y:S01]  /*05d0*/  LDC R6, c[0x0][0x140] ;  /* 0x00005000ff067b82 */ /* 0x000e220000000800 */
[----:B------:R-:W5:Y:S01]  /*05e0*/  F2I.U32.TRUNC.NTZ R9, R9 ;  /* 0x0000000900097305 */ /* 0x000f62000020f000 */
[----:B------:R-:W-:-:S02]  /*05f0*/  UMOV UR4, 0x20 ;  /* 0x0000002000047882 */ /* 0x000fc40000000000 */
[----:B------:R-:W-:Y:S01]  /*0600*/  LOP3.LUT R11, R5, 0xc, R0, 0x78, !PT ;  /* 0x0000000c050b7812 */ /* 0x000fe200078e7800 */
[----:B------:R-:W-:-:S04]  /*0610*/  @!UP0 UIADD3 UR4, -UR4, 0x100000, URZ ;  /* 0x0010000004048890 */ /* 0x000fc8000fffe13f */
[----:B------:R-:W-:Y:S02]  /*0620*/  @!UP0 USHF.L.U32 UR5, UR4, 0xb, URZ ;  /* 0x0000000b04058899 */ /* 0x000fe4000800063f */
[----:B------:R-:W-:Y:S01]  /*0630*/  @!UP0 USHF.L.U32 UR4, UR4, 0x1, URZ ;  /* 0x0000000104048899 */ /* 0x000fe2000800063f */
[----:B------:R-:W4:Y:S01]  /*0640*/  F2I.U32.TRUNC.NTZ R7, R7 ;  /* 0x0000000700077305 */ /* 0x000f22000020f000 */
[----:B------:R0:W-:Y:S01]  /*0650*/  STL [R1+0x454], R11 ;  /* 0x0004540b01007387 */ /* 0x0001e20000100800 */
[----:B-----5:R-:W-:Y:S01]  /*0660*/  IMAD.MOV R14, RZ, RZ, -R9 ;  /* 0x000000ffff0e7224 */ /* 0x020fe200078e0a09 */
[----:B-1----:R-:W-:Y:S01]  /*0670*/  @!UP0 ULEA UR6, UR7, UR6, 0x18 ;  /* 0x0000000607068291 */ /* 0x002fe2000f8ec03f */
[----:B------:R-:W-:Y:S02]  /*0680*/  VOTEU.ALL UP0, P0 ;  /* 0x00000000003f7886 */ /* 0x000fe40000000000 */
[----:B--2---:R-:W-:Y:S01]  /*0690*/  IMAD R0, R13, R14, R2 ;  /* 0x0000000e0d007224 */ /* 0x004fe200078e0202 */
[----:B------:R-:W-:-:S02]  /*06a0*/  LOP3.LUT P0, RZ, R4, 0x7, RZ, 0xc0, !PT ;  /* 0x0000000704ff7812 */ /* 0x000fc4000780c0ff */
[----:B0-----:R-:W-:Y:S01]  /*06b0*/  ISETP.EQ.U32.AND P3, PT, R6, 0x1, PT ;  /* 0x000000010600780c */ /* 0x001fe20003f62070 */
[----:B----4-:R-:W-:Y:S01]  /*06c0*/  IMAD.MOV R7, RZ, RZ, -R7 ;  /* 0x000000ffff077224 */ /* 0x010fe200078e0a07 */
[----:B------:R-:W-:Y:S02]  /*06d0*/  ISETP.NE.AND P1, PT, R0, R11, PT ;  /* 0x0000000b0000720c */ /* 0x000fe40003f25270 */
[----:B------:R-:W-:Y:S01]  /*06e0*/  ISETP.LT.U32.AND P0, PT, R11, 0x2, !P0 ;  /* 0x000000020b00780c */ /* 0x000fe20004701070 */
[----:B---3--:R-:W-:Y:S01]  /*06f0*/  IMAD R10, R8, R7, UR9 ;  /* 0x00000009080a7e24 */ /* 0x008fe2000f8e0207 */
[----:B------:R-:W0:Y:S02]  /*0700*/  FENCE.VIEW.ASYNC.S ;  /* 0x00000000000073c6 */ /* 0x000e240000000000 */
[----:B0-----:R0:W1:Y:S02]  /*0710*/  @!UP0 SYNCS.EXCH.64 URZ, [UR6+0x40], UR4 ;  /* 0x00004004063f85b2 */ /* 0x0010640008000100 */
[----:B------:R-:W-:-:S04]  /*0720*/  ISETP.EQ.OR P1, PT, R10, RZ, !P1 ;  /* 0x000000ff0a00720c */ /* 0x000fc80004f22670 */
[----:B------:R-:W-:Y:S01]  /*0730*/  PLOP3.LUT P0, PT, P0, P1, PT, 0x80, 0x0 ;  /* 0x000000000000781c */ /* 0x000fe20000703070 */
[----:B------:R0:W2:Y:S01]  /*0740*/  @!UP1 SYNCS.EXCH.64 URZ, [UR6+0x48], UR4 ;  /* 0x00004804063f95b2 */ /* 0x0000a20008000100 */
[----:B------:R-:W-:Y:S01]  /*0750*/  NOP ;  /* 0x0000000000007918 */ /* 0x000fe20000000000 */
[----:B------:R-:W-:Y:S10]  /*0760*/  @!P3 BRA `(.L_x_3) ;  /* 0x000000000008b947 */ /* 0x000ff40003800000 */
[----:B-12---:R-:W-:Y:S01]  /*0770*/  UCGABAR_ARV ;  /* 0x00000000000079c7 */ /* 0x006fe20008000000 */
[----:B------:R-:W-:Y:S05]  /*0780*/  BRA `(.L_x_4) ;  /* 0x0000000000047947 */ /* 0x000fea0003800000 */
.L_x_3:
[----:B-12---:R-:W-:Y:S01]  /*0790*/  NOP ;  /* 0x0000000000007918 */ /* 0x006fe20000000000 */
.L_x_4:
[----:B------:R-:W1:Y:S01]  /*07a0*/  LDC R0, c[0x0][0x65c] ;  /* 0x00019700ff007b82 */ /* 0x000e620000000800 */
[----:B------:R-:W-:Y:S02]  /*07b0*/  IMAD.U32 R4, RZ, RZ, UR9 ;  /* 0x00000009ff047e24 */ /* 0x000fe4000f8e00ff */
[----:B------:R-:W-:Y:S01]  /*07c0*/  IMAD.MOV.U32 R5, RZ, RZ, RZ ;  /* 0x000000ffff057224 */ /* 0x000fe200078e00ff */
[----:B-1----:R-:W-:-:S13]  /*07d0*/  ISETP.NE.AND P4, PT, R0, 0x1, PT ;  /* 0x000000010000780c */ /* 0x002fda0003f85270 */
[----:B------:R-:W1:Y:S01]  /*07e0*/  @P4 LDC R7, c[0x0][0x10] ;  /* 0x00000400ff074b82 */ /* 0x000e620000000800 */
[----:B------:R-:W-:Y:S02]  /*07f0*/  @P4 IMAD.MOV.U32 R3, RZ, RZ, RZ ;  /* 0x000000ffff034224 */ /* 0x000fe400078e00ff */
[----:B------:R-:W-:-:S05]  /*0800*/  @P4 IMAD.MOV.U32 R11, RZ, RZ, RZ ;  /* 0x000000ffff0b4224 */ /* 0x000fca00078e00ff */
[----:B------:R-:W2:Y:S01]  /*0810*/  @!P4 LDC R9, c[0x0][0xc] ;  /* 0x00000300ff09cb82 */ /* 0x000ea20000000800 */
[----:B-1----:R-:W-:-:S04]  /*0820*/  @P4 IMAD.WIDE.U32 R6, R7, UR9, R2 ;  /* 0x0000000907064c25 */ /* 0x002fc8000f8e0002 */
[----:B------:R-:W-:Y:S02]  /*0830*/  @P4 IMAD.MOV.U32 R8, RZ, RZ, R6 ;  /* 0x000000ffff084224 */ /* 0x000fe400078e0006 */
[----:B------:R-:W-:Y:S02]  /*0840*/  @P4 IMAD.IADD R15, R7, 0x1, R11 ;  /* 0x00000001070f4824 */ /* 0x000fe400078e020b */
[----:B--2---:R-:W-:-:S04]  /*0850*/  @!P4 IMAD.WIDE.U32 R4, R2, R9, R4 ;  /* 0x000000090204c225 */ /* 0x004fc800078e0004 */
[----:B------:R-:W-:Y:S02]  /*0860*/  @!P4 IMAD.MOV.U32 R8, RZ, RZ, R4 ;  /* 0x000000ffff08c224 */ /* 0x000fe400078e0004 */
[----:B------:R-:W-:-:S03]  /*0870*/  @!P4 IMAD.MOV.U32 R15, RZ, RZ, R5 ;  /* 0x000000ffff0fc224 */ /* 0x000fc600078e0005 */
[----:B------:R1:W-:Y:S04]  /*0880*/  STL [R1+0x45c], R8 ;  /* 0x00045c0801007387 */ /* 0x0003e80000100800 */
[----:B------:R1:W-:Y:S01]  /*0890*/  STL [R1+0x458], R15 ;  /* 0x0004580f01007387 */ /* 0x0003e20000100800 */
[----:B------:R-:W-:Y:S05]  /*08a0*/  @!P3 BRA `(.L_x_5) ;  /* 0x00000000000cb947 */ /* 0x000fea0003800000 */
[----:B------:R-:W-:Y:S01]  /*08b0*/  UCGABAR_WAIT ;  /* 0x0000000000007dc7 */ /* 0x000fe20008000000 */
[----:B------:R-:W-:Y:S01]  /*08c0*/  CCTL.IVALL ;  /* 0x00000000ff00798f */ /* 0x000fe20002000000 */
[----:B------:R-:W-:Y:S05]  /*08d0*/  BRA `(.L_x_6) ;  /* 0x0000000000047947 */ /* 0x000fea0003800000 */
.L_x_5:
[----:B------:R-:W-:Y:S06]  /*08e0*/  BAR.SYNC.DEFER_BLOCKING 0x0 ;  /* 0x0000000000007b1d */ /* 0x000fec0000010000 */
.L_x_6:
[----:B------:R-:W-:Y:S05]  /*08f0*/  @!P2 BRA `(.L_x_7) ;  /* 0x0000023000e4a947 */ /* 0x000fea0003800000 */
[----:B------:R-:W-:-:S06]  /*0900*/  UISETP.GT.U32.AND UP0, UPT, UR10, 0x1, UPT ;  /* 0x000000010a00788c */ /* 0x000fcc000bf04070 */
[----:B------:R-:W-:-:S13]  /*0910*/  PLOP3.LUT P1, PT, PT, PT, UP0, 0x80, 0x0 ;  /* 0x000000000000781c */ /* 0x000fda0003f2f008 */
[----:B0-----:R-:W-:Y:S05]  /*0920*/  @P1 EXIT ;  /* 0x000000000000194d */ /* 0x001fea0003800000 */
[----:B------:R-:W-:Y:S01]  /*0930*/  IMAD.MOV.U32 R5, RZ, RZ, -0x1 ;  /* 0xffffffffff057424 */ /* 0x000fe200078e00ff */
[----:B------:R-:W-:Y:S01]  /*0940*/  ULDC.64 UR4, c[0x0][0x650] ;  /* 0x0001940000047ab9 */ /* 0x000fe20000000a00 */
[----:B------:R-:W-:Y:S01]  /*0950*/  IMAD.MOV.U32 R4, RZ, RZ, -0x1 ;  /* 0xffffffffff047424 */ /* 0x000fe200078e00ff */
[----:B------:R-:W-:Y:S01]  /*0960*/  ISETP.GE.U32.AND P1, PT, R8, UR4, PT ;  /* 0x0000000408007c0c */ /* 0x000fe2000bf26070 */
[----:B------:R-:W-:Y:S01]  /*0970*/  UMOV UR10, 0xffffffff ;  /* 0xffffffff000a7882 */ /* 0x000fe20000000000 */
[----:B------:R0:W-:Y:S01]  /*0980*/  STL [R1+0x464], R5 ;  /* 0x0004640501007387 */ /* 0x0001e20000100800 */
[----:B------:R-:W-:Y:S02]  /*0990*/  PRMT R0, RZ, 0x7610, R0 ;  /* 0x00007610ff007816 */ /* 0x000fe40000000000 */
[----:B------:R-:W-:Y:S01]  /*09a0*/  ISETP.GE.U32.AND.EX P1, PT, R15, UR5, PT, P1 ;  /* 0x000000050f007c0c */ /* 0x000fe2000bf26110 */
[----:B------:R0:W-:-:S12]  /*09b0*/  STL [R1+0x460], R4 ;  /* 0x0004600401007387 */ /* 0x0001d80000100800 */
[----:B0-----:R-:W-:Y:S05]  /*09c0*/  @P1 BRA `(.L_x_8) ;  /* 0x00000004003c1947 */ /* 0x001fea0003800000 */
[----:B------:R-:W-:Y:S01]  /*09d0*/  ULDC.64 UR14, c[0x0][0x628] ;  /* 0x00018a00000e7ab9 */ /* 0x000fe20000000a00 */
[----:B------:R-:W0:Y:S01]  /*09e0*/  LDC.64 R6, c[0x0][0x620] ;  /* 0x00018800ff067b82 */ /* 0x000e220000000a00 */
[----:B------:R-:W-:Y:S01]  /*09f0*/  ISETP.NE.U32.AND P1, PT, RZ, UR14, PT ;  /* 0x0000000eff007c0c */ /* 0x000fe2000bf25070 */
[----:B------:R-:W-:Y:S01]  /*0a00*/  ULDC UR11, c[0x0][0x630] ;  /* 0x00018c00000b7ab9 */ /* 0x000fe20000000800 */
[----:B------:R-:W-:Y:S02]  /*0a10*/  R2UR UR4, R8 ;  /* 0x00000000080472ca */ /* 0x000fe400000e0000 */
[----:B------:R-:W-:Y:S02]  /*0a20*/  ISETP.NE.AND.EX P1, PT, RZ, UR15, PT, P1 ;  /* 0x0000000fff007c0c */ /* 0x000fe4000bf25310 */
[----:B------:R-:W-:-:S11]  /*0a30*/  R2UR UR5, R15 ;  /* 0x000000000f0572ca */ /* 0x000fd600000e0000 */
[----:B------:R-:W-:Y:S05]  /*0a40*/  @!P1 BRA `(.L_x_9) ;  /* 0x0000000000309947 */ /* 0x000fea0003800000 */
[----:B------:R-:W-:Y:S01]  /*0a50*/  R2UR UR4, R8 ;  /* 0x00000000080472ca */ /* 0x000fe200000e0000 */
[----:B------:R-:W-:Y:S01]  /*0a60*/  ULDC UR8, c[0x0][0x634] ;  /* 0x00018d0000087ab9 */ /* 0x000fe20000000800 */
[----:B------:R-:W-:-:S11]  /*0a70*/  R2UR UR10, R15 ;  /* 0x000000000f0a72ca */ /* 0x000fd600000e0000 */
[----:B------:R-:W-:-:S04]  /*0a80*/  UIADD3 UR8, UP0, UR4, UR8, URZ ;  /* 0x0000000804087290 */ /* 0x000fc8000ff1e03f */
[----:B------:R-:W-:-:S04]  /*0a90*/  UIADD3.X UR10, URZ, UR10, URZ, UP0, !UPT ;  /* 0x0000000a3f0a7290 */ /* 0x000fc800087fe43f */
[----:B------:R-:W-:-:S04]  /*0aa0*/  UIMAD.WIDE.U32 UR4, UR10, UR14, URZ ;  /* 0x0000000e0a0472a5 */ /* 0x000fc8000f8e003f */
[----:B------:R-:W-:Y:S02]  /*0ab0*/  UIMAD.WIDE.U32 UR6, UP0, UR8, UR15, UR4 ;  /* 0x0000000f080672a5 */ /* 0x000fe4000f800004 */
[----:B------:R-:W-:Y:S02]  /*0ac0*/  UIMAD.WIDE.U32 UR4, UR8, UR14, URZ ;  /* 0x0000000e080472a5 */ /* 0x000fe4000f8e003f */
[----:B------:R-:W-:Y:S02]  /*0ad0*/  UIADD3.X UR9, URZ, URZ, URZ, UP0, !UPT ;  /* 0x0000003f3f097290 */ /* 0x000fe400087fe43f */
[----:B------:R-:W-:Y:S01]  /*0ae0*/  UIADD3 URZ, UP0, UR5, UR6, URZ ;  /* 0x00000006053f7290 */ /* 0x000fe2000ff1e03f */
[----:B------:R-:W-:-:S03]  /*0af0*/  UMOV UR8, UR7 ;  /* 0x0000000700087c82 */ /* 0x000fc60008000000 */
[----:B------:R-:W-:-:S12]  /*0b00*/  UIMAD.WIDE.U32.X UR4, UR10, UR15, UR8, UP0 ;  /* 0x0000000f0a0472a5 */ /* 0x000fd800080e0408 */
.L_x_9:
[----:B------:R-:W-:Y:S01]  /*0b10*/  USHF.R.U64 UR10, UR4, UR11, UR5 ;  /* 0x0000000b040a7299 */ /* 0x000fe20008001205 */
[----:B------:R-:W2:Y:S01]  /*0b20*/  LDC.64 R22, c[0x0][0x640] ;  /* 0x00019000ff167b82 */ /* 0x000ea20000000a00 */
[----:B------:R-:W-:Y:S01]  /*0b30*/  USHF.R.U32.HI UR4, URZ, UR11, UR5 ;  /* 0x0000000b3f047299 */ /* 0x000fe20008011605 */
[----:B------:R-:W-:Y:S02]  /*0b40*/  IMAD.MOV.U32 R4, RZ, RZ, R8 ;  /* 0x000000ffff047224 */ /* 0x000fe400078e0008 */
[----:B------:R-:W-:Y:S01]  /*0b50*/  IMAD R21, R13, R14, R2 ;  /* 0x0000000e0d157224 */ /* 0x000fe200078e0202 */
[----:B------:R-:W-:Y:S01]  /*0b60*/  IADD3 R3, P1, RZ, -UR10, RZ ;  /* 0x8000000aff037c10 */ /* 0x000fe2000ff3e0ff */
[----:B------:R-:W-:Y:S02]  /*0b70*/  IMAD.MOV.U32 R13, RZ, RZ, 0x1 ;  /* 0x00000001ff0d7424 */ /* 0x000fe400078e00ff */
[----:B------:R-:W1:Y:S02]  /*0b80*/  LDC R12, c[0x0][0x618] ;  /* 0x00018600ff0c7b82 */ /* 0x000e640000000800 */
[----:B------:R-:W-:-:S04]  /*0b90*/  IMAD.X R5, RZ, RZ, ~UR4, P1 ;  /* 0x80000004ff057e24 */ /* 0x000fc800088e06ff */
[-C--:B0-----:R-:W-:Y:S02]  /*0ba0*/  IMAD R0, R5, R6.reuse, RZ ;  /* 0x0000000605007224 */ /* 0x081fe400078e02ff */
[----:B------:R-:W0:Y:S01]  /*0bb0*/  LDC R16, c[0x0][0x608] ;  /* 0x00018200ff107b82 */ /* 0x000e220000000800 */
[----:B------:R-:W-:Y:S02]  /*0bc0*/  IMAD.MOV.U32 R5, RZ, RZ, R15 ;  /* 0x000000ffff057224 */ /* 0x000fe400078e000f */
[----:B------:R-:W-:-:S05]  /*0bd0*/  IMAD.WIDE.U32 R4, R3, R6, R4 ;  /* 0x0000000603047225 */ /* 0x000fca00078e0004 */
[----:B------:R-:W3:Y:S01]  /*0be0*/  LDC R20, c[0x0][0x658] ;  /* 0x00019600ff147b82 */ /* 0x000ee20000000800 */
[----:B------:R-:W-:Y:S01]  /*0bf0*/  IMAD R3, R3, R7, R0 ;  /* 0x0000000703037224 */ /* 0x000fe200078e0200 */
[----:B--2---:R-:W-:-:S03]  /*0c00*/  ISETP.NE.U32.AND P1, PT, R22, RZ, PT ;  /* 0x000000ff1600720c */ /* 0x004fc60003f25070 */
[----:B------:R-:W-:Y:S01]  /*0c10*/  IMAD.IADD R3, R5, 0x1, R3 ;  /* 0x0000000105037824 */ /* 0x000fe200078e0203 */
[----:B------:R-:W-:Y:S01]  /*0c20*/  ISETP.NE.AND.EX P1, PT, R23, RZ, PT, P1 ;  /* 0x000000ff1700720c */ /* 0x000fe20003f25310 */
[----:B------:R-:W-:Y:S01]  /*0c30*/  IMAD.MOV.U32 R5, RZ, RZ, -0x1 ;  /* 0xffffffffff057424 */ /* 0x000fe200078e00ff */
[----:B------:R-:W2:Y:S02]  /*0c40*/  LDC R18, c[0x0][0x600] ;  /* 0x00018000ff127b82 */ /* 0x000ea40000000800 */
[-CC-:B-1----:R-:W-:Y:S02]  /*0c50*/  SHF.R.U64 R8, R4, R12.reuse, R3.reuse ;  /* 0x0000000c04087219 */ /* 0x182fe40000001203 */
[----:B------:R-:W-:-:S04]  /*0c60*/  SHF.R.U32.HI R3, RZ, R12, R3 ;  /* 0x0000000cff037219 */ /* 0x000fc80000011603 */
[----:B------:R-:W1:Y:S01]  /*0c70*/  LDC R11, c[0x0][0x648] ;  /* 0x00019200ff0b7b82 */ /* 0x000e620000000800 */
[-CC-:B0-----:R-:W-:Y:S02]  /*0c80*/  SHF.R.U64 R19, R8, R16.reuse, R3.reuse ;  /* 0x0000001008137219 */ /* 0x181fe40000001203 */
[----:B------:R-:W-:-:S05]  /*0c90*/  SHF.R.U32.HI R3, RZ, R16, R3 ;  /* 0x00000010ff037219 */ /* 0x000fca0000011603 */
[----:B------:R-:W0:Y:S01]  /*0ca0*/  LDC R15, c[0x0][0x638] ;  /* 0x00018e00ff0f7b82 */ /* 0x000e220000000800 */
[-CC-:B---3--:R-:W-:Y:S02]  /*0cb0*/  SHF.R.U64 R12, R19, R20.reuse, R3.reuse ;  /* 0x00000014130c7219 */ /* 0x188fe40000001203 */
[-C--:B------:R-:W-:Y:S02]  /*0cc0*/  SHF.L.U32 R0, R5, R20.reuse, RZ ;  /* 0x0000001405007219 */ /* 0x080fe400000006ff */
[----:B------:R-:W-:Y:S01]  /*0cd0*/  SHF.R.U32.HI R3, RZ, R20, R3 ;  /* 0x00000014ff037219 */ /* 0x000fe20000011603 */
[----:B------:R-:W-:Y:S01]  /*0ce0*/  IMAD.MOV.U32 R2, RZ, RZ, R12 ;  /* 0x000000ffff027224 */ /* 0x000fe200078e000c */
[----:B------:R-:W-:Y:S01]  /*0cf0*/  LOP3.LUT R0, RZ, R0, RZ, 0x33, !PT ;  /* 0x00000000ff007212 */ /* 0x000fe200078e33ff */
[----:B------:R-:W3:Y:S01]  /*0d00*/  LDC R17, c[0x0][0x610] ;  /* 0x00018400ff117b82 */ /* 0x000ee20000000800 */
[----:B------:R-:W-:Y:S05]  /*0d10*/  @!P1 BRA `(.L_x_10) ;  /* 0x0000000000289947 */ /* 0x000fea0003800000 */
[----:B------:R-:W4:Y:S02]  /*0d20*/  LDC R7, c[0x0][0x64c] ;  /* 0x00019300ff077b82 */ /* 0x000f240000000800 */
[----:B----4-:R-:W-:-:S05]  /*0d30*/  IADD3 R7, P1, R12, R7, RZ ;  /* 0x000000070c077210 */ /* 0x010fca0007f3e0ff */
[----:B------:R-:W-:-:S04]  /*0d40*/  IMAD.X R9, RZ, RZ, R3, P1 ;  /* 0x000000ffff097224 */ /* 0x000fc800008e0603 */
[----:B------:R-:W-:-:S04]  /*0d50*/  IMAD.WIDE.U32 R2, R9, R22, RZ ;  /* 0x0000001609027225 */ /* 0x000fc800078e00ff */
[----:B------:R-:W-:-:S04]  /*0d60*/  IMAD.WIDE.U32 R4, P1, R7, R23, R2 ;  /* 0x0000001707047225 */ /* 0x000fc80007820002 */
[----:B------:R-:W-:-:S04]  /*0d70*/  IMAD.WIDE.U32 R2, R7, R22, RZ ;  /* 0x0000001607027225 */ /* 0x000fc800078e00ff */
[----:B------:R-:W-:Y:S01]  /*0d80*/  IMAD.X R7, RZ, RZ, RZ, P1 ;  /* 0x000000ffff077224 */ /* 0x000fe200008e06ff */
[----:B------:R-:W-:Y:S01]  /*0d90*/  IADD3 RZ, P1, R3, R4, RZ ;  /* 0x0000000403ff7210 */ /* 0x000fe20007f3e0ff */
[----:B------:R-:W-:-:S04]  /*0da0*/  IMAD.MOV.U32 R6, RZ, RZ, R5 ;  /* 0x000000ffff067224 */ /* 0x000fc800078e0005 */
[----:B------:R-:W-:-:S08]  /*0db0*/  IMAD.WIDE.U32.X R2, R9, R23, R6, P1 ;  /* 0x0000001709027225 */ /* 0x000fd000008e0406 */
.L_x_10:
[----:B-1----:R-:W-:Y:S01]  /*0dc0*/  SHF.R.U64 R4, R2, R11, R3 ;  /* 0x0000000b02047219 */ /* 0x002fe20000001203 */
[----:B--2---:R-:W-:Y:S01]  /*0dd0*/  VIADD R5, R18, 0xffffffff ;  /* 0xffffffff12057836 */ /* 0x004fe20000000000 */
[----:B------:R-:W-:Y:S02]  /*0de0*/  SHF.L.U32 R2, R13, R20, RZ ;  /* 0x000000140d027219 */ /* 0x000fe400000006ff */
[----:B------:R-:W-:Y:S01]  /*0df0*/  LOP3.LUT R3, R19, R0, RZ, 0xc0, !PT ;  /* 0x0000000013037212 */ /* 0x000fe200078ec0ff */
[----:B------:R-:W-:Y:S01]  /*0e00*/  IMAD.MOV R6, RZ, RZ, -R4 ;  /* 0x000000ffff067224 */ /* 0x000fe200078e0a04 */
[----:B------:R-:W-:Y:S02]  /*0e10*/  SEL R0, R10, R21, !P4 ;  /* 0x000000150a007207 */ /* 0x000fe40006000000 */
[----:B------:R-:W-:Y:S01]  /*0e20*/  LOP3.LUT R5, R8, R5, RZ, 0xc0, !PT ;  /* 0x0000000508057212 */ /* 0x000fe200078ec0ff */
[----:B------:R-:W-:Y:S02]  /*0e30*/  IMAD R7, R2, R4, R3 ;  /* 0x0000000402077224 */ /* 0x000fe400078e0203 */
[----:B0-----:R-:W-:-:S02]  /*0e40*/  IMAD R3, R6, R15, R12 ;  /* 0x0000000f06037224 */ /* 0x001fc400078e020c */
[----:B---3--:R-:W-:Y:S02]  /*0e50*/  IMAD R2, R7, R17, R0 ;  /* 0x0000001107027224 */ /* 0x008fe400078e0200 */
[----:B------:R-:W-:Y:S02]  /*0e60*/  IMAD R3, R3, R18, R5 ;  /* 0x0000001203037224 */ /* 0x000fe400078e0205 */
[----:B------:R-:W-:-:S03]  /*0e70*/  IMAD.MOV.U32 R0, RZ, RZ, 0x1 ;  /* 0x00000001ff007424 */ /* 0x000fc600078e00ff */
[----:B------:R-:W-:Y:S02]  /*0e80*/  SEL R4, R3, R2, !P4 ;  /* 0x0000000203047207 */ /* 0x000fe40006000000 */
[----:B------:R-:W-:-:S03]  /*0e90*/  SEL R2, R2, R3, !P4 ;  /* 0x0000000302027207 */ /* 0x000fc60006000000 */
[----:B------:R0:W-:Y:S04]  /*0ea0*/  STL [R1+0x460], R4 ;  /* 0x0004600401007387 */ /* 0x0001e80000100800 */
[----:B------:R0:W-:Y:S02]  /*0eb0*/  STL [R1+0x464], R2 ;  /* 0x0004640201007387 */ /* 0x0001e40000100800 */
.L_x_8:
[----:B------:R-:W-:-:S08]  /*0ec0*/  NOP ;  /* 0x0000000000007918 */ /* 0x000fd00000000000 */
[----:B------:R-:W2:Y:S02]  /*0ed0*/  USETMAXREG.TRY_ALLOC.CTAPOOL UP0, 0xf0 ;  /* 0x000000f0000079c8 */ /* 0x000ea40008000600 */
[----:B--2---:R-:W-:-:S13]  /*0ee0*/  PLOP3.LUT P1, PT, PT, PT, UP0, 0x80, 0x0 ;  /* 0x000000000000781c */ /* 0x004fda0003f2f008 */
[----:B------:R-:W-:Y:S05]  /*0ef0*/  @!P1 BRA `(.L_x_8) ;  /* 0xfffffffc00f09947 */ /* 0x000fea000383ffff */
[----:B------:R-:W-:Y:S01]  /*0f00*/  ULDC.64 UR4, c[0x0][0x598] ;  /* 0x0001660000047ab9 */ /* 0x000fe20000000a00 */
[----:B------:R-:W-:Y:S01]  /*0f10*/  ULDC.64 UR14, c[0x0][0x208] ;  /* 0x00008200000e7ab9 */ /* 0x000fe20000000a00 */
[----:B------:R-:W-:-:S04]  /*0f20*/  ISETP.NE.U32.AND P1, PT, RZ, UR4, PT ;  /* 0x00000004ff007c0c */ /* 0x000fc8000bf25070 */
[----:B------:R-:W-:-:S13]  /*0f30*/  ISETP.NE.AND.EX P1, PT, RZ, UR5, PT, P1 ;  /* 0x00000005ff007c0c */ /* 0x000fda000bf25310 */
[----:B------:R-:W-:Y:S05]  /*0f40*/  @!P1 BRA `(.L_x_11) ;  /* 0x0000000000209947 */ /* 0x000fea0003800000 */
[----:B0-----:R-:W0:Y:S02]  /*0f50*/  LDC.64 R2, c[0x0][0x598] ;  /* 0x00016600ff027b82 */ /* 0x001e240000000a00 */
[----:B0-----:R-:W2:Y:S02]  /*0f60*/  LDG.E.64 R2, desc[UR14][R2.64] ;  /* 0x0000000e02027981 */ /* 0x001ea4000c1e1b00 */
[----:B--2---:R-:W-:-:S04]  /*0f70*/  ISETP.NE.U32.AND P1, PT, R2, RZ, PT ;  /* 0x000000ff0200720c */ /* 0x004fc80003f25070 */
[----:B------:R-:W-:-:S13]  /*0f80*/  ISETP.NE.AND.EX P1, PT, R3, RZ, PT, P1 ;  /* 0x000000ff0300720c */ /* 0x000fda0003f25310 */
[----:B------:R-:W-:Y:S05]  /*0f90*/  @!P1 BRA `(.L_x_11) ;  /* 0x00000000000c9947 */ /* 0x000fea0003800000 */
[----:B------:R-:W2:Y:S02]  /*0fa0*/  LD.E R2, desc[UR14][R2.64] ;  /* 0x0000000e02027980 */ /* 0x000ea4000c101900 */
[----:B--2---:R-:W-:Y:S01]  /*0fb0*/  R2UR UR20, R2 ;  /* 0x00000000021472ca */ /* 0x004fe200000e0000 */
[----:B------:R-:W-:-:S14]  /*0fc0*/  BRA `(.L_x_12) ;  /* 0x0000000000247947 */ /* 0x000fdc0003800000 */
.L_x_11:
[----:B------:R-:W-:Y:S02]  /*0fd0*/  ULDC.64 UR4, c[0x0][0x588] ;  /* 0x0001620000047ab9 */ /* 0x000fe40000000a00 */
[----:B------:R-:W-:-:S04]  /*0fe0*/  ISETP.NE.U32.AND P1, PT, RZ, UR4, PT ;  /* 0x00000004ff007c0c */ /* 0x000fc8000bf25070 */
[----:B------:R-:W-:-:S13]  /*0ff0*/  ISETP.NE.AND.EX P1, PT, RZ, UR5, PT, P1 ;  /* 0x00000005ff007c0c */ /* 0x000fda000bf25310 */
[----:B------:R-:W-:Y:S05]  /*1000*/  @!P1 BRA `(.L_x_13) ;  /* 0x0000000000109947 */ /* 0x000fea0003800000 */
[----:B0-----:R-:W0:Y:S02]  /*1010*/  LDC.64 R2, c[0x0][0x588] ;  /* 0x00016200ff027b82 */ /* 0x001e240000000a00 */
[----:B0-----:R-:W2:Y:S02]  /*1020*/  LDG.E R2, desc[UR14][R2.64] ;  /* 0x0000000e02027981 */ /* 0x001ea4000c1e1900 */
[----:B--2---:R-:W-:Y:S01]  /*1030*/  R2UR UR20, R2 ;  /* 0x00000000021472ca */ /* 0x004fe200000e0000 */
[----:B------:R-:W-:-:S14]  /*1040*/  BRA `(.L_x_12) ;  /* 0x0000000000047947 */ /* 0x000fdc0003800000 */
.L_x_13:
[----:B------:R-:W-:-:S05]  /*1050*/  ULDC UR20, c[0x0][0x580] ;  /* 0x0001600000147ab9 */ /* 0x000fca0000000800 */
.L_x_12:
[----:B------:R-:W-:Y:S02]  /*1060*/  ULDC.64 UR4, c[0x0][0x5a0] ;  /* 0x0001680000047ab9 */ /* 0x000fe40000000a00 */
        /* <DEDUP_REMOVED lines=11> */
.L_x_14:
        /* <DEDUP_REMOVED lines=8> */
.L_x_16:
[----:B------:R-:W-:-:S05]  /*11a0*/  ULDC UR21, c[0x0][0x584] ;  /* 0x0001610000157ab9 */ /* 0x000fca0000000800 */
.L_x_15:
[----:B------:R-:W-:-:S13]  /*11b0*/  LOP3.LUT P1, RZ, R0, 0xff, RZ, 0xc0, !PT ;  /* 0x000000ff00ff7812 */ /* 0x000fda000782c0ff */
[----:B------:R-:W-:Y:S05]  /*11c0*/  @!P1 EXIT ;  /* 0x000000000000994d */ /* 0x000fea0003800000 */
[----:B------:R-:W-:Y:S01]  /*11d0*/  ULDC UR4, c[0x0][0x28c] ;  /* 0x0000a30000047ab9 */ /* 0x000fe20000000800 */
[----:B------:R-:W-:Y:S02]  /*11e0*/  ULOP3.LUT UR22, UR13, 0x1, URZ, 0xfc, !UPT ;  /* 0x000000010d167892 */ /* 0x000fe4000f8efc3f */
[----:B------:R-:W-:-:S04]  /*11f0*/  UIADD3 UR4, UR4, 0x3f, URZ ;  /* 0x0000003f04047890 */ /* 0x000fc8000fffe03f */
[----:B------:R-:W-:-:S04]  /*1200*/  USHF.R.S32.HI UR5, URZ, 0x1f, UR4 ;  /* 0x0000001f3f057899 */ /* 0x000fc80008011404 */
[----:B------:R-:W-:-:S03]  /*1210*/  ULEA.HI UR5, UR5, UR4, URZ, 0x6 ;  /* 0x0000000405057291 */ /* 0x000fc6000f8f303f */
[----:B------:R-:W-:Y:S01]  /*1220*/  UMOV UR4, URZ ;  /* 0x0000003f00047c82 */ /* 0x000fe20008000000 */
[----:B------:R-:W-:-:S03]  /*1230*/  USHF.R.S32.HI UR9, URZ, 0x6, UR5 ;  /* 0x000000063f097899 */ /* 0x000fc60008011405 */
[----:B------:R-:W-:-:S09]  /*1240*/  UMOV UR5, URZ ;  /* 0x0000003f00057c82 */ /* 0x000fd20008000000 */
.L_x_555:
[----:B------:R-:W-:Y:S01]  /*1250*/  STL [R1+0x450], RZ ;  /* 0x000450ff01007387 */ /* 0x000fe20000100800 */
[----:B--2---:R-:W2:Y:S01]  /*1260*/  S2UR UR18, SR_CgaCtaId ;  /* 0x00000000001279c3 */ /* 0x004ea20000008800 */
[----:B------:R-:W-:Y:S01]  /*1270*/  UMOV UR17, 0x400 ;  /* 0x0000040000117882 */ /* 0x000fe20000000000 */
[----:B------:R-:W-:Y:S01]  /*1280*/  UMOV UR6, URZ ;  /* 0x0000003f00067c82 */ /* 0x000fe20008000000 */
[----:B------:R-:W-:Y:S01]  /*1290*/  STL [R1+0x44c], RZ ;  /* 0x00044cff01007387 */ /* 0x000fe20000100800 */
[----:B------:R-:W-:Y:S01]  /*12a0*/  UMOV UR7, URZ ;  /* 0x0000003f00077c82 */ /* 0x000fe20008000000 */
[----:B------:R-:W-:Y:S01]  /*12b0*/  UMOV UR8, URZ ;  /* 0x0000003f00087c82 */ /* 0x000fe20008000000 */
[----:B------:R-:W-:Y:S01]  /*12c0*/  UMOV UR23, UR5 ;  /* 0x0000000500177c82 */ /* 0x000fe20008000000 */
[----:B------:R-:W-:Y:S01]  /*12d0*/  STL [R1+0x448], RZ ;  /* 0x000448ff01007387 */ /* 0x000fe20000100800 */
[----:B0-----:R-:W0:Y:S01]  /*12e0*/  LDC R2, c[0x0][0x28c] ;  /* 0x0000a300ff027b82 */ /* 0x001e220000000800 */
[----:B------:R-:W-:-:S02]  /*12f0*/  CS2R R236, SRZ ;  /* 0x0000000000ec7805 */ /* 0x000fc4000001ff00 */
[----:B------:R-:W-:Y:S01]  /*1300*/  CS2R R234, SRZ ;  /* 0x0000000000ea7805 */ /* 0x000fe2000001ff00 */
[----:B------:R-:W-:Y:S01]  /*1310*/  STL [R1+0x444], RZ ;  /* 0x000444ff01007387 */ /* 0x000fe20000100800 */
[----:B------:R-:W-:Y:S02]  /*1320*/  CS2R R232, SRZ ;  /* 0x0000000000e87805 */ /* 0x000fe4000001ff00 */
[----:B------:R-:W-:Y:S02]  /*1330*/  CS2R R230, SRZ ;  /* 0x0000000000e67805 */ /* 0x000fe4000001ff00 */
[----:B------:R-:W-:Y:S01]  /*1340*/  CS2R R228, SRZ ;  /* 0x0000000000e47805 */ /* 0x000fe2000001ff00 */
[----:B------:R-:W-:Y:S01]  /*1350*/  STL [R1+0x440], RZ ;  /* 0x000440ff01007387 */ /* 0x000fe20000100800 */
[----:B------:R-:W-:Y:S02]  /*1360*/  CS2R R226, SRZ ;  /* 0x0000000000e27805 */ /* 0x000fe4000001ff00 */
        /* <DEDUP_REMOVED lines=15> */
[----:B0-----:R-:W-:Y:S02]  /*1460*/  ISETP.GE.AND P1, PT, R2, 0x1, PT ;  /* 0x000000010200780c */ /* 0x001fe40003f26270 */
        /* <DEDUP_REMOVED lines=40> */
[----:B-1----:R-:W-:-:S02]  /*16f0*/  CS2R R14, SRZ ;  /* 0x00000000000e7805 */ /* 0x002fc4000001ff00 */
[----:B------:R-:W-:Y:S01]  /*1700*/  CS2R R12, SRZ ;  /* 0x00000000000c7805 */ /* 0x000fe2000001ff00 */
[----:B------:R-:W-:Y:S01]  /*1710*/  STL [R1+0x404], RZ ;  /* 0x000404ff01007387 */ /* 0x000fe20000100800 */
[----:B------:R-:W-:Y:S02]  /*1720*/  CS2R R10, SRZ ;  /* 0x00000000000a7805 */ /* 0x000fe4000001ff00 */
[----:B------:R-:W-:Y:S02]  /*1730*/  CS2R R8, SRZ ;  /* 0x0000000000087805 */ /* 0x000fe4000001ff00 */
[----:B------:R-:W-:Y:S01]  /*1740*/  CS2R R6, SRZ ;  /* 0x0000000000067805 */ /* 0x000fe2000001ff00 */
[----:B------:R-:W-:Y:S01]  /*1750*/  STL [R1+0x400], RZ ;  /* 0x000400ff01007387 */ /* 0x000fe20000100800 */
[----:B------:R-:W-:Y:S01]  /*1760*/  CS2R R4, SRZ ;  /* 0x0000000000047805 */ /* 0x000fe2000001ff00 */
[----:B------:R-:W-:Y:S01]  /*1770*/  IMAD.MOV.U32 R3, RZ, RZ, RZ ;  /* 0x000000ffff037224 */ /* 0x000fe200078e00ff */
[----:B------:R-:W-:Y:S01]  /*1780*/  CS2R R24, SRZ ;  /* 0x0000000000187805 */ /* 0x000fe2000001ff00 */
[----:B------:R-:W-:Y:S01]  /*1790*/  STL [R1+0x3fc], RZ ;  /* 0x0003fcff01007387 */ /* 0x000fe20000100800 */
[----:B------:R-:W-:-:S02]  /*17a0*/  CS2R R26, SRZ ;  /* 0x00000000001a7805 */ /* 0x000fc4000001ff00 */
[----:B------:R-:W-:Y:S02]  /*17b0*/  CS2R R28, SRZ ;  /* 0x00000000001c7805 */ /* 0x000fe4000001ff00 */
[----:B------:R-:W-:Y:S01]  /*17c0*/  CS2R R30, SRZ ;  /* 0x00000000001e7805 */ /* 0x000fe2000001ff00 */
[----:B------:R-:W-:Y:S01]  /*17d0*/  STL [R1+0x3f8], RZ ;  /* 0x0003f8ff01007387 */ /* 0x000fe20000100800 */
[----:B------:R-:W-:Y:S02]  /*17e0*/  CS2R R32, SRZ ;  /* 0x0000000000207805 */ /* 0x000fe4000001ff00 */
[----:B------:R-:W-:Y:S02]  /*17f0*/  CS2R R34, SRZ ;  /* 0x0000000000227805 */ /* 0x000fe4000001ff00 */
        /* <DEDUP_REMOVED lines=77> */
[----:B------:R-:W-:Y:S04]  /*1cd0*/  STL [R1+0x3a8], RZ ;  /* 0x0003a8ff01007387 */ /* 0x000fe80000100800 */
        /* <DEDUP_REMOVED lines=106> */
[----:B------:R-:W-:Y:S04]  /*2380*/  STL [R1], RZ ;  /* 0x000000ff01007387 */ /* 0x000fe80000100800 */
        /* <DEDUP_REMOVED lines=39> */
[----:B------:R-:W-:Y:S01]  /*2600*/  STL [R1+0xa0], RZ ;  /* 0x0000a0ff01007387 */ /* 0x000fe20000100800 */
[----:B------:R-:W0:Y:S03]  /*2610*/  S2R R0, SR_TID.X ;  /* 0x0000000000007919 */ /* 0x000e260000002100 */
        /* <DEDUP_REMOVED lines=8> */
[----:B0-----:R-:W-:-:S03]  /*26a0*/  LOP3.LUT R0, R0, 0x80, RZ, 0xc0, !PT ;  /* 0x0000008000007812 */ /* 0x001fc600078ec0ff */
[----:B------:R-:W-:Y:S01]  /*26b0*/  STL [R1+0xc4], RZ ;  /* 0x0000c4ff01007387 */ /* 0x000fe20000100800 */
[----:B------:R-:W-:-:S03]  /*26c0*/  SHF.R.U32.HI R0, RZ, 0x7, R0 ;  /* 0x00000007ff007819 */ /* 0x000fc60000011600 */
        /* <DEDUP_REMOVED lines=33> */
[----:B------:R-:W0:Y:S04]  /*28e0*/  SHFL.IDX PT, R0, R0, RZ, 0x1f ;  /* 0x00001fff00007589 */ /* 0x000e2800000e0000 */
[----:B------:R1:W-:Y:S04]  /*28f0*/  STL [R1+0x14c], RZ ;  /* 0x00014cff01007387 */ /* 0x0003e80000100800 */
[----:B------:R1:W-:Y:S04]  /*2900*/  STL [R1+0x150], RZ ;  /* 0x000150ff01007387 */ /* 0x0003e80000100800 */
[----:B------:R1:W-:Y:S04]  /*2910*/  STL [R1+0x154], RZ ;  /* 0x000154ff01007387 */ /* 0x0003e80000100800 */
[----:B------:R1:W-:Y:S04]  /*2920*/  STL [R1+0x158], RZ ;  /* 0x000158ff01007387 */ /* 0x0003e80000100800 */
[----:B------:R1:W-:Y:S04]  /*2930*/  STL [R1+0x15c], RZ ;  /* 0x00015cff01007387 */ /* 0x0003e80000100800 */
[----:B------:R1:W-:Y:S01]  /*2940*/  STL [R1+0x160], RZ ;  /* 0x000160ff01007387 */ /* 0x0003e20000100800 */
[----:B0-----:R-:W-:Y:S01]  /*2950*/  R2UR UR12, R0 ;  /* 0x00000000000c72ca */ /* 0x001fe200000e0000 */
[----:B------:R-:W-:-:S02]  /*2960*/  IMAD.U32 R0, RZ, RZ, UR4 ;  /* 0x00000004ff007e24 */ /* 0x000fc4000f8e00ff */
[----:B------:R1:W-:Y:S04]  /*2970*/  STL [R1+0x164], RZ ;  /* 0x000164ff01007387 */ /* 0x0003e80000100800 */
[----:B------:R1:W-:Y:S04]  /*2980*/  STL [R1+0x168], RZ ;  /* 0x000168ff01007387 */ /* 0x0003e80000100800 */
[----:B------:R1:W-:Y:S02]  /*2990*/  STL [R1+0x16c], RZ ;  /* 0x00016cff01007387 */ /* 0x0003e40000100800 */
[----:B------:R-:W-:-:S02]  /*29a0*/  ULEA.HI UR11, UR12, UR12, URZ, 0x1 ;  /* 0x0000000c0c0b7291 */ /* 0x000fc4000f8f083f */
[----:B------:R1:W-:Y:S02]  /*29b0*/  STL [R1+0x170], RZ ;  /* 0x000170ff01007387 */ /* 0x0003e40000100800 */
[----:B------:R-:W-:Y:S02]  /*29c0*/  ULOP3.LUT UR16, UR11, 0xffffe, URZ, 0xc0, !UPT ;  /* 0x000ffffe0b107892 */ /* 0x000fe4000f8ec03f */
[----:B------:R1:W-:Y:S01]  /*29d0*/  STL [R1+0x174], RZ ;  /* 0x000174ff01007387 */ /* 0x0003e20000100800 */
[----:B--2---:R-:W-:Y:S02]  /*29e0*/  ULEA UR11, UR18, UR17, 0x18 ;  /* 0x00000011120b7291 */ /* 0x004fe4000f8ec03f */
[----:B------:R-:W-:Y:S01]  /*29f0*/  UIADD3 UR16, UR12, -UR16, URZ ;  /* 0x800000100c107290 */ /* 0x000fe2000fffe03f */
[----:B------:R1:W-:Y:S03]  /*2a00*/  STL [R1+0x178], RZ ;  /* 0x000178ff01007387 */ /* 0x0003e60000100800 */
[----:B------:R-:W-:Y:S01]  /*2a10*/  ULEA UR16, UR16, UR11, 0xc ;  /* 0x0000000b10107291 */ /* 0x000fe2000f8e603f */
[----:B------:R1:W-:Y:S03]  /*2a20*/  STL [R1+0x17c], RZ ;  /* 0x00017cff01007387 */ /* 0x0003e60000100800 */
[----:B------:R-:W-:Y:S01]  /*2a30*/  UIADD3 UR16, UR16, 0x100, URZ ;  /* 0x0000010010107890 */ /* 0x000fe2000fffe03f */
[----:B------:R1:W-:Y:S03]  /*2a40*/  STL [R1+0x180], RZ ;  /* 0x000180ff01007387 */ /* 0x0003e60000100800 */
[----:B------:R-:W-:Y:S01]  /*2a50*/  USHF.R.U32.HI UR12, URZ, 0x4, UR16 ;  /* 0x000000043f0c7899 */ /* 0x000fe20008011610 */
[----:B------:R1:W-:Y:S03]  /*2a60*/  STL [R1+0x184], RZ ;  /* 0x000184ff01007387 */ /* 0x0003e60000100800 */
[----:B------:R-:W-:Y:S01]  /*2a70*/  ULOP3.LUT UR12, UR12, 0x3fff, URZ, 0xc0, !UPT ;  /* 0x00003fff0c0c7892 */ /* 0x000fe2000f8ec03f */
[----:B------:R1:W-:Y:S04]  /*2a80*/  STL [R1+0x188], RZ ;  /* 0x000188ff01007387 */ /* 0x0003e80000100800 */
        /* <DEDUP_REMOVED lines=28> */
[----:B------:R1:W-:Y:S01]  /*2c50*/  STL [R1+0x1fc], RZ ;  /* 0x0001fcff01007387 */ /* 0x0003e20000100800 */
[----:B------:R-:W-:Y:S05]  /*2c60*/  @!P1 BRA `(.L_x_17) ;  /* 0x0000004000c09947 */ /* 0x000fea0003800000 */
[----:B------:R-:W-:-:S06]  /*2c70*/  UISETP.NE.AND UP0, UPT, UR22, 0x3, UPT ;  /* 0x000000031600788c */ /* 0x000fcc000bf05270 */
[----:B------:R-:W-:-:S13]  /*2c80*/  PLOP3.LUT P2, PT, PT, PT, UP0, 0x80, 0x0 ;  /* 0x000000000000781c */ /* 0x000fda0003f4f008 */
[----:B------:R-:W-:Y:S05]  /*2c90*/  @!P2 BRA `(.L_x_18) ;  /* 0x000000000004a947 */ /* 0x000fea0003800000 */
[----:B------:R-:W-:Y:S01]  /*2ca0*/  BPT.TRAP 0x1 ;  /* 0x000000040000795c */ /* 0x000fe20000300000 */
.L_x_18:
[----:B------:R-:W-:Y:S01]  /*2cb0*/  ULEA UR6, UR5, UR11, 0x3 ;  /* 0x0000000b05067291 */ /* 0x000fe2000f8e183f */
[----:B------:R-:W-:-:S05]  /*2cc0*/  IMAD.U32 R0, RZ, RZ, UR4 ;  /* 0x00000004ff007e24 */ /* 0x000fca000f8e00ff */
[----:B------:R-:W-:-:S04]  /*2cd0*/  SHF.L.U32 R0, R0, 0x1f, RZ ;  /* 0x0000001f00007819 */ /* 0x000fc800000006ff */
[----:B------:R0:W2:Y:S01]  /*2ce0*/  SYNCS.PHASECHK.TRANS64.TRYWAIT P1, [UR6], R0 ;  /* 0x00000000ff0075a7 */ /* 0x0000a20008020146 */
[----:B------:R-:W-:Y:S05]  /*2cf0*/  @!P2 BRA `(.L_x_19) ;  /* 0x000000000004a947 */ /* 0x000fea0003800000 */
[----:B------:R-:W-:Y:S01]  /*2d00*/  BPT.TRAP 0x1 ;  /* 0x000000040000795c */ /* 0x000fe20000300000 */
.L_x_19:
[----:B--2---:R-:W-:Y:S05]  /*2d10*/  @P1 BRA `(.L_x_20) ;  /* 0x0000000000081947 */ /* 0x004fea0003800000 */
[----:B------:R-:W2:Y:S02]  /*2d20*/  SYNCS.PHASECHK.TRANS64.TRYWAIT P1, [UR6], R0 ;  /* 0x00000000ff0075a7 */ /* 0x000ea40008020146 */
[----:B--2---:R-:W-:Y:S05]  /*2d30*/  @!P1 BRA `(.L_x_21) ;  /* 0x00000224003c9947 */ /* 0x004fea0003800000 */
.L_x_20:
[----:B------:R-:W-:Y:S01]  /*2d40*/  UIADD3 UR6, UR11, 0xc100, URZ ;  /* 0x0000c1000b067890 */ /* 0x000fe2000fffe03f */
[----:B------:R-:W-:Y:S01]  /*2d50*/  WARPGROUP.ARRIVE ;  /* 0x00000000000079c5 */ /* 0x000fe20000000000 */
[----:B------:R-:W-:Y:S02]  /*2d60*/  ULOP3.LUT UR7, UR12, 0x10000, URZ, 0xfc, !UPT ;  /* 0x000100000c077892 */ /* 0x000fe4000f8efc3f */
[----:B------:R-:W-:Y:S02]  /*2d70*/  USHF.R.U32.HI UR6, URZ, 0x4, UR6 ;  /* 0x000000043f067899 */ /* 0x000fe40008011606 */
[----:B------:R-:W-:Y:S02]  /*2d80*/  ULEA UR7, UR5, UR7, 0xa ;  /* 0x0000000705077291 */ /* 0x000fe4000f8e503f */
[----:B------:R-:W-:Y:S01]  /*2d90*/  ULOP3.LUT UR6, UR6, 0x3fff, URZ, 0xc0, !UPT ;  /* 0x00003fff06067892 */ /* 0x000fe2000f8ec03f */
[----:B------:R-:W-:Y:S01]  /*2da0*/  UMOV UR17, 0x80000020 ;  /* 0x8000002000117882 */ /* 0x000fe20000000000 */
[----:B------:R-:W-:-:S02]  /*2db0*/  UMOV UR19, 0x80000020 ;  /* 0x8000002000137882 */ /* 0x000fc40000000000 */
[----:B------:R-:W-:Y:S01]  /*2dc0*/  ULOP3.LUT UR6, UR6, 0x10000, URZ, 0xfc, !UPT ;  /* 0x0001000006067892 */ /* 0x000fe2000f8efc3f */
[----:B------:R-:W-:-:S03]  /*2dd0*/  UMOV UR16, UR7 ;  /* 0x0000000700107c82 */ /* 0x000fc60008000000 */
[----:B------:R-:W-:-:S03]  /*2de0*/  ULEA UR8, UR5, UR6, 0xa ;  /* 0x0000000605087291 */ /* 0x000fc6000f8e503f */
[----:B------:R-:W-:-:S04]  /*2df0*/  UMOV UR6, 0x2 ;  /* 0x0000000200067882 */ /* 0x000fc80000000000 */
[----:B------:R-:W-:Y:S02]  /*2e00*/  UMOV UR18, UR8 ;  /* 0x0000000800127c82 */ /* 0x000fe40008000000 */
[----:B------:R-:W-:Y:S01]  /*2e10*/  QGMMA.64x256x32.F32.E4M3.E4M3 R24, gdesc[UR16], RZ, !UPT, gsb0 ;  /* 0x03e00000101879f3 */ /* 0x000fe2000c0008ff */
[----:B------:R-:W-:Y:S01]  /*2e20*/  UIADD3 UR16, UR7, 0x200, URZ ;  /* 0x0000020007107890 */ /* 0x000fe2000fffe03f */
[----:B------:R-:W-:Y:S01]  /*2e30*/  UMOV UR17, 0x80000020 ;  /* 0x8000002000117882 */ /* 0x000fe20000000000 */
[----:B------:R-:W-:Y:S02]  /*2e40*/  WARPGROUP.DEPBAR.LE gsb0, 0x0 ;  /* 0x00008000000079c5 */ /* 0x000fe40000010000 */
[----:B------:R-:W-:Y:S04]  /*2e50*/  STL.64 [R1], R24 ;  /* 0x0000001801007387 */ /* 0x000fe80000100a00 */
[----:B------:R-:W-:Y:S04]  /*2e60*/  STL.64 [R1+0x8], R26 ;  /* 0x0000081a01007387 */ /* 0x000fe80000100a00 */
        /* <DEDUP_REMOVED lines=61> */
[----:B------:R3:W-:Y:S02]  /*3240*/  STL.64 [R1+0x1f8], R150 ;  /* 0x0001f89601007387 */ /* 0x0007e40000100a00 */
[----:B---3--:R-:W-:-:S06]  /*3250*/  WARPGROUP.ARRIVE ;  /* 0x00000000000079c5 */ /* 0x008fcc0000000000 */
[----:B------:R-:W-:Y:S03]  /*3260*/  QGMMA.64x256x32.F32.E4M3.E4M3 R24, gdesc[UR16], RZ, !UPT, gsb0 ;  /* 0x03e00000101879f3 */ /* 0x000fe6000c0008ff */
[----:B------:R-:W-:Y:S02]  /*3270*/  WARPGROUP.DEPBAR.LE gsb0, 0x0 ;  /* 0x00008000000079c5 */ /* 0x000fe40000010000 */
        /* <DEDUP_REMOVED lines=21> */
[----:B------:R3:W-:Y:S04]  /*33d0*/  STL.64 [R1+0x470], R108 ;  /* 0x0004706c01007387 */ /* 0x0007e80000100a00 */
        /* <DEDUP_REMOVED lines=70> */
[----:B---3--:R-:W3:Y:S04]  /*3840*/  LDL.LU.64 R108, [R1] ;  /* 0x00000000016c7983 */ /* 0x008ee80000300a00 */
[----:B------:R-:W3:Y:S04]  /*3850*/  LDL.LU.64 R110, [R1+0x8] ;  /* 0x00000800016e7983 */ /* 0x000ee80000300a00 */
        /* <DEDUP_REMOVED lines=61> */
[----:B------:R-:W3:Y:S01]  /*3c30*/  LDL.LU.64 R234, [R1+0x1f8] ;  /* 0x0001f80001ea7983 */ /* 0x000ee20000300a00 */
[----:B------:R-:W-:-:S02]  /*3c40*/  UIADD3 UR16, UR7, 0x2, URZ ;  /* 0x0000000207107890 */ /* 0x000fc4000fffe03f */
[----:B------:R-:W-:Y:S01]  /*3c50*/  UIADD3 UR18, UR8, 0x2, URZ ;  /* 0x0000000208127890 */ /* 0x000fe2000fffe03f */
[----:B------:R-:W-:Y:S01]  /*3c60*/  STL [R1+0x338], RZ ;  /* 0x000338ff01007387 */ /* 0x000fe20000100800 */
[----:B------:R-:W-:Y:S01]  /*3c70*/  UMOV UR17, 0x80000020 ;  /* 0x8000002000117882 */ /* 0x000fe20000000000 */
[----:B------:R-:W-:Y:S02]  /*3c80*/  UMOV UR19, 0x80000020 ;  /* 0x8000002000137882 */ /* 0x000fe40000000000 */
        /* <DEDUP_REMOVED lines=25> */
[----:B---3--:R-:W-:-:S06]  /*3e20*/  WARPGROUP.ARRIVE ;  /* 0x00000000000079c5 */ /* 0x008fcc0000000000 */
[----:B------:R-:W-:Y:S03]  /*3e30*/  QGMMA.64x256x32.F32.E4M3.E4M3 R108, gdesc[UR16], R108, gsb0 ;  /* 0x03e00000106c79f3 */ /* 0x000fe6000800086c */
[----:B------:R-:W-:Y:S02]  /*3e40*/  WARPGROUP.DEPBAR.LE gsb0, 0x0 ;  /* 0x00008000000079c5 */ /* 0x000fe40000010000 */
[----:B------:R-:W-:Y:S01]  /*3e50*/  STL.64 [R1], R108 ;  /* 0x0000006c01007387 */ /* 0x000fe20000100a00 */
[----:B------:R-:W-:Y:S01]  /*3e60*/  UIADD3 UR16, UR7, 0x202, URZ ;  /* 0x0000020207107890 */ /* 0x000fe2000fffe03f */
[----:B------:R-:W-:Y:S02]  /*3e70*/  IMAD.MOV.U32 R2, RZ, RZ, R234 ;  /* 0x000000ffff027224 */ /* 0x000fe400078e00ea */
[----:B------:R-:W-:Y:S01]  /*3e80*/  STL.64 [R1+0x8], R110 ;  /* 0x0000086e01007387 */ /* 0x000fe20000100a00 */
[----:B------:R-:W-:Y:S01]  /*3e90*/  UMOV UR17, 0x80000020 ;  /* 0x8000002000117882 */ /* 0x000fe20000000000 */
[----:B------:R-:W-:Y:S01]  /*3ea0*/  ULDC UR7, c[0x0][0x50c] ;  /* 0x0001430000077ab9 */ /* 0x000fe20000000800 */
[----:B0-2---:R-:W-:Y:S01]  /*3eb0*/  IMAD.MOV.U32 R0, RZ, RZ, R235 ;  /* 0x000000ffff007224 */ /* 0x005fe200078e00eb */
        /* <DEDUP_REMOVED lines=62> */
[----:B0-----:R-:W3:Y:S04]  /*42a0*/  LDL.LU.64 R150, [R1+0x518] ;  /* 0x0005180001967983 */ /* 0x001ee80000300a00 */
        /* <DEDUP_REMOVED lines=21> */
[----:B------:R-:W-:Y:S01]  /*4400*/  UISETP.NE.AND UP0, UPT, UR7, 0x2, UPT ;  /* 0x000000020700788c */ /* 0x000fe2000bf05270 */
[----:B------:R-:W-:-:S02]  /*4410*/  CS2R R236, SRZ ;  /* 0x0000000000ec7805 */ /* 0x000fc4000001ff00 */
[----:B--2---:R-:W-:Y:S01]  /*4420*/  CS2R R234, SRZ ;  /* 0x0000000000ea7805 */ /* 0x004fe2000001ff00 */
[----:B------:R0:W-:Y:S01]  /*4430*/  STL [R1+0x2d0], RZ ;  /* 0x0002d0ff01007387 */ /* 0x0001e20000100800 */
[----:B------:R-:W-:Y:S01]  /*4440*/  USEL UR7, URZ, 0x1, UP0 ;  /* 0x000000013f077887 */ /* 0x000fe20008000000 */
[----:B------:R-:W-:Y:S02]  /*4450*/  CS2R R232, SRZ ;  /* 0x0000000000e87805 */ /* 0x000fe4000001ff00 */
[----:B------:R-:W-:Y:S01]  /*4460*/  CS2R R230, SRZ ;  /* 0x0000000000e67805 */ /* 0x000fe2000001ff00 */
[----:B------:R0:W-:Y:S01]  /*4470*/  STL [R1+0x2cc], RZ ;  /* 0x0002ccff01007387 */ /* 0x0001e20000100800 */
[----:B------:R-:W-:Y:S02]  /*4480*/  CS2R R228, SRZ ;  /* 0x0000000000e47805 */ /* 0x000fe4000001ff00 */
[----:B------:R-:W-:Y:S02]  /*4490*/  CS2R R226, SRZ ;  /* 0x0000000000e27805 */ /* 0x000fe4000001ff00 */
[----:B------:R-:W-:Y:S01]  /*44a0*/  ISETP.NE.AND P1, PT, RZ, UR7, PT ;  /* 0x00000007ff007c0c */ /* 0x000fe2000bf25270 */
[----:B------:R0:W-:Y:S01]  /*44b0*/  STL [R1+0x2c8], RZ ;  /* 0x0002c8ff01007387 */ /* 0x0001e20000100800 */
[----:B------:R-:W-:-:S02]  /*44c0*/  CS2R R224, SRZ ;  /* 0x0000000000e07805 */ /* 0x000fc4000001ff00 */
[----:B------:R-:W-:Y:S02]  /*44d0*/  CS2R R222, SRZ ;  /* 0x0000000000de7805 */ /* 0x000fe4000001ff00 */
[----:B------:R-:W-:Y:S01]  /*44e0*/  CS2R R220, SRZ ;  /* 0x0000000000dc7805 */ /* 0x000fe2000001ff00 */
[----:B------:R0:W-:Y:S01]  /*44f0*/  STL [R1+0x2c4], RZ ;  /* 0x0002c4ff01007387 */ /* 0x0001e20000100800 */
[----:B------:R-:W-:Y:S02]  /*4500*/  CS2R R218, SRZ ;  /* 0x0000000000da7805 */ /* 0x000fe4000001ff00 */
[----:B------:R-:W-:Y:S02]  /*4510*/  CS2R R216, SRZ ;  /* 0x0000000000d87805 */ /* 0x000fe4000001ff00 */
[----:B------:R-:W-:Y:S01]  /*4520*/  CS2R R214, SRZ ;  /* 0x0000000000d67805 */ /* 0x000fe2000001ff00 */
        /* <DEDUP_REMOVED lines=54> */
[----:B------:R-:W-:Y:S01]  /*4890*/  CS2R R4, SRZ ;  /* 0x0000000000047805 */ /* 0x000fe2000001ff00 */
[----:B------:R-:W-:Y:S01]  /*48a0*/  IMAD.MOV.U32 R3, RZ, RZ, RZ ;  /* 0x000000ffff037224 */ /* 0x000fe200078e00ff */
        /* <DEDUP_REMOVED lines=35> */
[----:B---3--:R-:W-:-:S06]  /*4ae0*/  WARPGROUP.ARRIVE ;  /* 0x00000000000079c5 */ /* 0x008fcc0000000000 */
[----:B------:R-:W-:Y:S03]  /*4af0*/  QGMMA.64x256x32.F32.E4M3.E4M3 R24, gdesc[UR16], R24, gsb0 ;  /* 0x03e00000101879f3 */ /* 0x000fe60008000818 */
[----:B------:R-:W-:Y:S02]  /*4b00*/  WARPGROUP.DEPBAR.LE gsb0, 0x0 ;  /* 0x00008000000079c5 */ /* 0x000fe40000010000 */
[----:B0-----:R-:W-:Y:S05]  /*4b10*/  @!P1 BRA `(.L_x_22) ;  /* 0x0000002000f89947 */ /* 0x001fea0003800000 */
[----:B------:R-:W2:Y:S04]  /*4b20*/  LDL R3, [R1] ;  /* 0x0000000001037983 */ /* 0x000ea80000100800 */
[----:B------:R-:W3:Y:S04]  /*4b30*/  LDL R4, [R1+0x4] ;  /* 0x0000040001047983 */ /* 0x000ee80000100800 */
[----:B------:R-:W4:Y:S04]  /*4b40*/  LDL R5, [R1+0x8] ;  /* 0x0000080001057983 */ /* 0x000f280000100800 */
[----:B------:R-:W5:Y:S04]  /*4b50*/  LDL R6, [R1+0xc] ;  /* 0x00000c0001067983 */ /* 0x000f680000100800 */
        /* <DEDUP_REMOVED lines=101> */
[----:B------:R0:W-:Y:S04]  /*51b0*/  STL [R1+0x4c0], R131 ;  /* 0x0004c08301007387 */ /* 0x0001e80000100800 */
[----:B0-----:R-:W5:Y:S04]  /*51c0*/  LDL R131, [R1+0x1a4] ;  /* 0x0001a40001837983 */ /* 0x001f680000100800 */
        /* <DEDUP_REMOVED lines=39> */
[----:B0-----:R-:W5:Y:S01]  /*5440*/  LDL R151, [R1+0x1f4] ;  /* 0x0001f40001977983 */ /* 0x001f620000100800 */
[----:B------:R-:W-:-:S01]  /*5450*/  FADD R2, RZ, R2 ;  /* 0x00000002ff027221 */ /* 0x000fc20000000000 */
[----:B------:R-:W-:Y:S01]  /*5460*/  FADD R0, RZ, R0 ;  /* 0x00000000ff007221 */ /* 0x000fe20000000000 */
[----:B--2---:R-:W-:-:S01]  /*5470*/  FADD R3, RZ, R3 ;  /* 0x00000003ff037221 */ /* 0x004fc20000000000 */
[----:B---3--:R-:W-:Y:S01]  /*5480*/  FADD R4, RZ, R4 ;  /* 0x00000004ff047221 */ /* 0x008fe20000000000 */
[----:B----4-:R-:W-:-:S01]  /*5490*/  FADD R5, RZ, R5 ;  /* 0x00000005ff057221 */ /* 0x010fc20000000000 */
[----:B-----5:R-:W-:Y:S01]  /*54a0*/  FADD R6, RZ, R6 ;  /* 0x00000006ff067221 */ /* 0x020fe20000000000 */
[----:B------:R-:W-:-:S01]  /*54b0*/  FADD R7, RZ, R7 ;  /* 0x00000007ff077221 */ /* 0x000fc20000000000 */
[----:B------:R-:W-:Y:S01]  /*54c0*/  FADD R8, RZ, R8 ;  /* 0x00000008ff087221 */ /* 0x000fe20000000000 */
        /* <DEDUP_REMOVED lines=13> */
[----:B------:R-:W2:Y:S01]  /*55a0*/  LDL.LU R131, [R1+0x4c0] ;  /* 0x0004c00001837983 */ /* 0x000ea20000300800 */
        /* <DEDUP_REMOVED lines=13> */
[----:B------:R-:W3:Y:S01]  /*5680*/  LDL.LU R132, [R1+0x4bc] ;  /* 0x0004bc0001847983 */ /* 0x000ee20000300800 */
        /* <DEDUP_REMOVED lines=16> */
[----:B------:R0:W-:Y:S01]  /*5790*/  STL [R1+0x200], R133 ;  /* 0x0002008501007387 */ /* 0x0001e20000100800 */
        /* <DEDUP_REMOVED lines=9> */
[----:B0-----:R-:W4:Y:S01]  /*5830*/  LDL.LU R133, [R1+0x4b8] ;  /* 0x0004b80001857983 */ /* 0x001f220000300800 */
[----:B------:R-:W-:-:S01]  /*5840*/  FADD R184, RZ, R184 ;  /* 0x000000b8ffb87221 */ /* 0x000fc20000000000 */
[----:B------:R-:W-:Y:S01]  /*5850*/  FADD R185, RZ, R185 ;  /* 0x000000b9ffb97221 */ /* 0x000fe20000000000 */
[----:B------:R-:W-:-:S01]  /*5860*/  FADD R186, RZ, R186 ;  /* 0x000000baffba7221 */ /* 0x000fc20000000000 */
        /* <DEDUP_REMOVED lines=10> */
[----:B0-----:R-:W5:Y:S01]  /*5910*/  LDL.LU R134, [R1+0x4b4] ;  /* 0x0004b40001867983 */ /* 0x001f620000300800 */
        /* <DEDUP_REMOVED lines=52> */
[----:B0-----:R-:W5:Y:S04]  /*5c60*/  LDL.LU R138, [R1+0x4a4] ;  /* 0x0004a400018a7983 */ /* 0x001f680000300800 */
[----:B------:R0:W-:Y:S01]  /*5c70*/  STL [R1+0x218], R139 ;  /* 0x0002188b01007387 */ /* 0x0001e20000100800 */
[----:B------:R-:W-:-:S03]  /*5c80*/  FADD R140, RZ, R140 ;  /* 0x0000008cff8c7221 */ /* 0x000fc60000000000 */
        /* <DEDUP_REMOVED lines=34> */
[----:B------:R0:W-:Y:S04]  /*5eb0*/  STL [R1+0x248], R151 ;  /* 0x0002489701007387 */ /* 0x0001e80000100800 */
[----:B0-----:R-:W5:Y:S04]  /*5ec0*/  LDL.LU R151, [R1+0x470] ;  /* 0x0004700001977983 */ /* 0x001f680000300800 */
[----:B------:R0:W-:Y:S04]  /*5ed0*/  STL [R1+0x24c], R2 ;  /* 0x00024c0201007387 */ /* 0x0001e80000100800 */
[----:B------:R1:W-:Y:S01]  /*5ee0*/  STL [R1+0x250], R0 ;  /* 0x0002500001007387 */ /* 0x0003e20000100800 */
[----:B0-----:R-:W-:-:S01]  /*5ef0*/  FADD R2, RZ, R24 ;  /* 0x00000018ff027221 */ /* 0x001fc20000000000 */
[----:B-1----:R-:W-:-:S04]  /*5f00*/  FADD R0, RZ, R25 ;  /* 0x00000019ff007221 */ /* 0x002fc80000000000 */
        /* <DEDUP_REMOVED lines=211> */
[----:B--2---:R-:W-:-:S04]  /*6c40*/  FADD R0, RZ, R131 ;  /* 0x00000083ff007221 */ /* 0x004fc80000000000 */
[----:B------:R3:W-:Y:S04]  /*6c50*/  STL [R1+0x3fc], R2 ;  /* 0x0003fc0201007387 */ /* 0x0007e80000100800 */
[----:B------:R4:W-:Y:S01]  /*6c60*/  STL [R1+0x400], R0 ;  /* 0x0004000001007387 */ /* 0x0009e20000100800 */
[----:B---3--:R-:W-:-:S01]  /*6c70*/  FADD R2, RZ, R132 ;  /* 0x00000084ff027221 */ /* 0x008fc20000000000 */
[----:B----4-:R-:W-:-:S04]  /*6c80*/  FADD R0, RZ, R133 ;  /* 0x00000085ff007221 */ /* 0x010fc80000000000 */
[----:B------:R5:W-:Y:S04]  /*6c90*/  STL [R1+0x404], R2 ;  /* 0x0004040201007387 */ /* 0x000be80000100800 */
[----:B------:R0:W-:Y:S01]  /*6ca0*/  STL [R1+0x408], R0 ;  /* 0x0004080001007387 */ /* 0x0001e20000100800 */
[----:B-----5:R-:W-:-:S01]  /*6cb0*/  FADD R2, RZ, R134 ;  /* 0x00000086ff027221 */ /* 0x020fc20000000000 */
[----:B0-----:R-:W-:-:S04]  /*6cc0*/  FADD R0, RZ, R135 ;  /* 0x00000087ff007221 */ /* 0x001fc80000000000 */
        /* <DEDUP_REMOVED lines=34> */
[----:B------:R-:W-:-:S05]  /*6ef0*/  UMOV UR6, URZ ;  /* 0x0000003f00067c82 */ /* 0x000fca0008000000 */
.L_x_22:
[----:B------:R-:W-:-:S04]  /*6f00*/  UIADD3 UR23, UR5, 0x1, URZ ;  /* 0x0000000105177890 */ /* 0x000fc8000fffe03f */
[----:B------:R-:W-:-:S04]  /*6f10*/  UISETP.NE.AND UP0, UPT, UR23, 0x3, UPT ;  /* 0x000000031700788c */ /* 0x000fc8000bf05270 */
[----:B------:R-:W-:Y:S02]  /*6f20*/  USEL UR8, URZ, 0x1, UP0 ;  /* 0x000000013f087887 */ /* 0x000fe40008000000 */
[----:B------:R-:W-:Y:S02]  /*6f30*/  USEL UR23, UR23, URZ, UP0 ;  /* 0x0000003f17177287 */ /* 0x000fe40008000000 */
[----:B------:R-:W-:-:S06]  /*6f40*/  ULOP3.LUT UR8, UR4, UR8, URZ, 0x3c, !UPT ;  /* 0x0000000804087292 */ /* 0x000fcc000f8e3c3f */
[----:B0-----:R-:W-:Y:S01]  /*6f50*/  IMAD.U32 R0, RZ, RZ, UR8 ;  /* 0x00000008ff007e24 */ /* 0x001fe2000f8e00ff */
[----:B------:R-:W-:-:S06]  /*6f60*/  UMOV UR8, 0x1 ;  /* 0x0000000100087882 */ /* 0x000fcc0000000000 */
.L_x_17:
[----:B------:R-:W-:-:S04]  /*6f70*/  UISETP.LT.AND UP0, UPT, UR9, 0x1, UPT ;  /* 0x000000010900788c */ /* 0x000fc8000bf01270 */
[----:B------:R-:W-:-:S04]  /*6f80*/  USEL UR16, UR9, 0x1, UP0 ;  /* 0x0000000109107887 */ /* 0x000fc80008000000 */
[----:B------:R-:W-:-:S04]  /*6f90*/  UIADD3 UR16, UR9, -UR16, URZ ;  /* 0x8000001009107290 */ /* 0x000fc8000fffe03f */
[----:B------:R-:W-:-:S06]  /*6fa0*/  UISETP.GE.AND UP0, UPT, UR16, 0x1, UPT ;  /* 0x000000011000788c */ /* 0x000fcc000bf06270 */
[----:B------:R-:W-:-:S13]  /*6fb0*/  PLOP3.LUT P1, PT, PT, PT, UP0, 0x80, 0x0 ;  /* 0x000000000000781c */ /* 0x000fda0003f2f008 */
[----:B------:R-:W-:Y:S05]  /*6fc0*/  @!P1 BRA `(.L_x_23) ;  /* 0x0000006000609947 */ /* 0x000fea0003800000 */
[----:B------:R-:W-:Y:S01]  /*6fd0*/  UMOV UR24, UR16 ;  /* 0x0000001000187c82 */ /* 0x000fe20008000000 */
[----:B------:R-:W-:Y:S01]  /*6fe0*/  UMOV UR25, UR5 ;  /* 0x0000000500197c82 */ /* 0x000fe20008000000 */
[----:B------:R-:W-:-:S05]  /*6ff0*/  ULDC UR26, c[0x0][0x50c] ;  /* 0x00014300001a7ab9 */ /* 0x000fca0000000800 */
.L_x_31:
[----:B------:R-:W-:-:S06]  /*7000*/  UISETP.NE.AND UP0, UPT, UR22, 0x3, UPT ;  /* 0x000000031600788c */ /* 0x000fcc000bf05270 */
[----:B------:R-:W-:-:S13]  /*7010*/  PLOP3.LUT P2, PT, PT, PT, UP0, 0x80, 0x0 ;  /* 0x000000000000781c */ /* 0x000fda0003f4f008 */
[----:B0-----:R-:W-:Y:S05]  /*7020*/  @!P2 BRA `(.L_x_24) ;  /* 0x000000000004a947 */ /* 0x001fea0003800000 */
[----:B------:R-:W-:Y:S01]  /*7030*/  BPT.TRAP 0x1 ;  /* 0x000000040000795c */ /* 0x000fe20000300000 */
.L_x_24:
[----:B------:R-:W0:Y:S01]  /*7040*/  S2UR UR16, SR_CgaCtaId ;  /* 0x00000000001079c3 */ /* 0x000e220000008800 */
[----:B------:R-:W-:Y:S01]  /*7050*/  UMOV UR11, 0x400 ;  /* 0x00000400000b7882 */ /* 0x000fe20000000000 */
[----:B------:R-:W-:Y:S01]  /*7060*/  SHF.L.U32 R2, R0, 0x1f, RZ ;  /* 0x0000001f00027819 */ /* 0x000fe200000006ff */
[----:B0-----:R-:W-:-:S04]  /*7070*/  ULEA UR11, UR16, UR11, 0x18 ;  /* 0x0000000b100b7291 */ /* 0x001fc8000f8ec03f */
[----:B------:R-:W-:-:S09]  /*7080*/  ULEA UR16, UR23, UR11, 0x3 ;  /* 0x0000000b17107291 */ /* 0x000fd2000f8e183f */
[----:B------:R0:W2:Y:S01]  /*7090*/  SYNCS.PHASECHK.TRANS64.TRYWAIT P1, [UR16], R2 ;  /* 0x00000002ff0075a7 */ /* 0x0000a20008020150 */
[----:B------:R-:W-:Y:S05]  /*70a0*/  @!P2 BRA `(.L_x_25) ;  /* 0x000000000004a947 */ /* 0x000fea0003800000 */
[----:B------:R-:W-:Y:S01]  /*70b0*/  BPT.TRAP 0x1 ;  /* 0x000000040000795c */ /* 0x000fe20000300000 */
.L_x_25:
[----:B--2---:R-:W-:Y:S05]  /*70c0*/  @P1 BRA `(.L_x_26) ;  /* 0x0000000000081947 */ /* 0x004fea0003800000 */
[----:B------:R-:W2:Y:S02]  /*70d0*/  SYNCS.PHASECHK.TRANS64.TRYWAIT P1, [UR16], R2 ;  /* 0x00000002ff0075a7 */ /* 0x000ea40008020150 */
[----:B--2---:R-:W-:Y:S05]  /*70e0*/  @!P1 BRA `(.L_x_27) ;  /* 0x000001e000689947 */ /* 0x004fea0003800000 */
.L_x_26:
        /* <DEDUP_REMOVED lines=64> */
[----:B--2---:R-:W2:Y:S04]  /*74f0*/  LDL.LU.64 R108, [R1] ;  /* 0x00000000016c7983 */ /* 0x004ea80000300a00 */
[----:B------:R-:W2:Y:S04]  /*7500*/  LDL.LU.64 R110, [R1+0x8] ;  /* 0x00000800016e7983 */ /* 0x000ea80000300a00 */
        /* <DEDUP_REMOVED lines=61> */
[----:B------:R-:W2:Y:S01]  /*78e0*/  LDL.LU.64 R234, [R1+0x1f8] ;  /* 0x0001f80001ea7983 */ /* 0x000ea20000300a00 */
[----:B------:R-:W-:-:S02]  /*78f0*/  UIADD3 UR16, UR11, 0xc100, URZ ;  /* 0x0000c1000b107890 */ /* 0x000fc4000fffe03f */
[----:B------:R-:W-:Y:S02]  /*7900*/  UISETP.NE.AND UP0, UPT, UR7, URZ, UPT ;  /* 0x0000003f0700728c */ /* 0x000fe4000bf05270 */
[----:B------:R-:W-:Y:S02]  /*7910*/  USHF.R.U32.HI UR16, URZ, 0x4, UR16 ;  /* 0x000000043f107899 */ /* 0x000fe40008011610 */
[----:B------:R-:W-:Y:S02]  /*7920*/  USEL UR8, UR8, URZ, !UP0 ;  /* 0x0000003f08087287 */ /* 0x000fe4000c000000 */
[----:B------:R-:W-:Y:S02]  /*7930*/  ULOP3.LUT UR16, UR16, 0x3fff, URZ, 0xc0, !UPT ;  /* 0x00003fff10107892 */ /* 0x000fe4000f8ec03f */
[----:B------:R-:W-:Y:S02]  /*7940*/  UISETP.NE.U32.AND UP0, UPT, UR8, URZ, UPT ;  /* 0x0000003f0800728c */ /* 0x000fe4000bf05070 */
[----:B------:R-:W-:-:S02]  /*7950*/  ULOP3.LUT UR7, UR12, 0x10000, URZ, 0xfc, !UPT ;  /* 0x000100000c077892 */ /* 0x000fc4000f8efc3f */
[----:B------:R-:W-:Y:S02]  /*7960*/  ULOP3.LUT UR8, UR16, 0x10000, URZ, 0xfc, !UPT ;  /* 0x0001000010087892 */ /* 0x000fe4000f8efc3f */
[----:B------:R-:W-:Y:S02]  /*7970*/  ULEA UR7, UR23, UR7, 0xa ;  /* 0x0000000717077291 */ /* 0x000fe4000f8e503f */
[----:B------:R-:W-:Y:S01]  /*7980*/  ULEA UR8, UR23, UR8, 0xa ;  /* 0x0000000817087291 */ /* 0x000fe2000f8e503f */
[----:B------:R-:W-:Y:S01]  /*7990*/  UMOV UR17, 0x80000020 ;  /* 0x8000002000117882 */ /* 0x000fe20000000000 */
[----:B------:R-:W-:-:S03]  /*79a0*/  UMOV UR19, 0x80000020 ;  /* 0x8000002000137882 */ /* 0x000fc60000000000 */
[----:B------:R-:W-:Y:S02]  /*79b0*/  UMOV UR16, UR7 ;  /* 0x0000000700107c82 */ /* 0x000fe40008000000 */
[----:B------:R-:W-:Y:S01]  /*79c0*/  UMOV UR18, UR8 ;  /* 0x0000000800127c82 */ /* 0x000fe20008000000 */
[----:B--2---:R-:W-:-:S06]  /*79d0*/  WARPGROUP.ARRIVE ;  /* 0x00000000000079c5 */ /* 0x004fcc0000000000 */
[----:B------:R-:W-:Y:S03]  /*79e0*/  QGMMA.64x256x32.F32.E4M3.E4M3 R108, gdesc[UR16], R108, UP0, gsb0 ;  /* 0x03e00000106c79f3 */ /* 0x000fe6000b80086c */
        /* <DEDUP_REMOVED lines=65> */
[----:B--2---:R-:W2:Y:S04]  /*7e00*/  LDL.LU.64 R234, [R1+0x868] ;  /* 0x0008680001ea7983 */ /* 0x004ea80000300a00 */
[----:B------:R-:W3:Y:S04]  /*7e10*/  LDL.LU.64 R232, [R1+0x860] ;  /* 0x0008600001e87983 */ /* 0x000ee80000300a00 */
[----:B------:R-:W4:Y:S04]  /*7e20*/  LDL.LU.64 R230, [R1+0x858] ;  /* 0x0008580001e67983 */ /* 0x000f280000300a00 */
        /* <DEDUP_REMOVED lines=60> */
[----:B------:R-:W4:Y:S01]  /*81f0*/  LDL.LU.64 R108, [R1+0x670] ;  /* 0x00067000016c7983 */ /* 0x000f220000300a00 */
[----:B------:R-:W-:Y:S01]  /*8200*/  UIADD3 UR16, UR7, 0x200, URZ ;  /* 0x0000020007107890 */ /* 0x000fe2000fffe03f */
[----:B------:R-:W-:-:S02]  /*8210*/  UMOV UR17, 0x80000020 ;  /* 0x8000002000117882 */ /* 0x000fc40000000000 */
[----:B--2---:R-:W-:Y:S04]  /*8220*/  STL.64 [R1+0x668], R234 ;  /* 0x000668ea01007387 */ /* 0x004fe80000100a00 */
[----:B---3--:R-:W-:Y:S04]  /*8230*/  STL.64 [R1+0x660], R232 ;  /* 0x000660e801007387 */ /* 0x008fe80000100a00 */
[----:B----4-:R-:W-:Y:S04]  /*8240*/  STL.64 [R1+0x658], R230 ;  /* 0x000658e601007387 */ /* 0x010fe80000100a00 */
        /* <DEDUP_REMOVED lines=38> */
[----:B------:R-:W-:Y:S01]  /*84b0*/  STL.64 [R1+0x520], R152 ;  /* 0x0005209801007387 */ /* 0x000fe20000100a00 */
[----:B------:R-:W-:-:S06]  /*84c0*/  WARPGROUP.ARRIVE ;  /* 0x00000000000079c5 */ /* 0x000fcc0000000000 */
[----:B------:R-:W-:Y:S03]  /*84d0*/  QGMMA.64x256x32.F32.E4M3.E4M3 R24, gdesc[UR16], R24, UP0, gsb0 ;  /* 0x03e00000101879f3 */ /* 0x000fe6000b800818 */
        /* <DEDUP_REMOVED lines=88> */
[----:B------:R-:W-:Y:S01]  /*8a60*/  UIADD3 UR18, UR8, 0x2, URZ ;  /* 0x0000000208127890 */ /* 0x000fe2000fffe03f */
[----:B------:R-:W-:Y:S01]  /*8a70*/  UMOV UR17, 0x80000020 ;  /* 0x8000002000117882 */ /* 0x000fe20000000000 */
[----:B------:R-:W-:Y:S01]  /*8a80*/  UMOV UR19, 0x80000020 ;  /* 0x8000002000137882 */ /* 0x000fe20000000000 */
[----:B--2---:R-:W-:-:S06]  /*8a90*/  WARPGROUP.ARRIVE ;  /* 0x00000000000079c5 */ /* 0x004fcc0000000000 */
[----:B------:R-:W-:Y:S03]  /*8aa0*/  QGMMA.64x256x32.F32.E4M3.E4M3 R108, gdesc[UR16], R108, gsb0 ;  /* 0x03e00000106c79f3 */ /* 0x000fe6000800086c */
[----:B------:R-:W-:Y:S02]  /*8ab0*/  WARPGROUP.DEPBAR.LE gsb0, 0x0 ;  /* 0x00008000000079c5 */ /* 0x000fe40000010000 */
[----:B------:R-:W-:Y:S01]  /*8ac0*/  STL.64 [R1], R108 ;  /* 0x0000006c01007387 */ /* 0x000fe20000100a00 */
[----:B0-----:R-:W-:-:S03]  /*8ad0*/  IMAD.MOV.U32 R2, RZ, RZ, R108 ;  /* 0x000000ffff027224 */ /* 0x001fc600078e006c */
        /* <DEDUP_REMOVED lines=63> */
[----:B0-----:R0:W5:Y:S04]  /*8ed0*/  LDL.LU.64 R234, [R1+0x668] ;  /* 0x0006680001ea7983 */ /* 0x0011680000300a00 */
[----:B------:R0:W5:Y:S04]  /*8ee0*/  LDL.LU.64 R232, [R1+0x660] ;  /* 0x0006600001e87983 */ /* 0x0001680000300a00 */
        /* <DEDUP_REMOVED lines=62> */
[----:B------:R-:W-:Y:S01]  /*92d0*/  UIADD3 UR16, UR7, 0x202, URZ ;  /* 0x0000020207107890 */ /* 0x000fe2000fffe03f */
[----:B------:R-:W-:Y:S01]  /*92e0*/  UMOV UR17, 0x80000020 ;  /* 0x8000002000117882 */ /* 0x000fe20000000000 */
[----:B------:R-:W-:-:S04]  /*92f0*/  UIADD3 UR6, UR6, 0x2, URZ ;  /* 0x0000000206067890 */ /* 0x000fc8000fffe03f */
[----:B------:R-:W-:-:S04]  /*9300*/  UISETP.NE.AND UP0, UPT, UR6, UR26, UPT ;  /* 0x0000001a0600728c */ /* 0x000fc8000bf05270 */
[----:B------:R-:W-:-:S06]  /*9310*/  USEL UR7, URZ, 0x1, UP0 ;  /* 0x000000013f077887 */ /* 0x000fcc0008000000 */
[----:B------:R-:W-:Y:S01]  /*9320*/  ISETP.NE.AND P1, PT, RZ, UR7, PT ;  /* 0x00000007ff007c0c */ /* 0x000fe2000bf25270 */
[----:B--2---:R-:W-:-:S06]  /*9330*/  WARPGROUP.ARRIVE ;  /* 0x00000000000079c5 */ /* 0x004fcc0000000000 */
[----:B------:R-:W-:Y:S03]  /*9340*/  QGMMA.64x256x32.F32.E4M3.E4M3 R24, gdesc[UR16], R24, gsb0 ;  /* 0x03e00000101879f3 */ /* 0x000fe60008000818 */
[----:B------:R-:W-:-:S03]  /*9350*/  WARPGROUP.DEPBAR.LE gsb0, 0x0 ;  /* 0x00008000000079c5 */ /* 0x000fc60000010000 */
[----:B0-----:R-:W-:Y:S05]  /*9360*/  @!P1 BRA `(.L_x_28) ;  /* 0x0000003c000c9947 */ /* 0x001fea0003800000 */
[----:B-----5:R0:W-:Y:S04]  /*9370*/  STL [R1+0x69c], R225 ;  /* 0x00069ce101007387 */ /* 0x0201e80000100800 */
[----:B------:R2:W-:Y:S01]  /*9380*/  STL [R1+0x698], R226 ;  /* 0x000698e201007387 */ /* 0x0005e20000100800 */
[----:B0-----:R-:W-:-:S03]  /*9390*/  IMAD.MOV.U32 R225, RZ, RZ, R2 ;  /* 0x000000ffffe17224 */ /* 0x001fc600078e0002 */
[----:B--2---:R-:W2:Y:S04]  /*93a0*/  LDL R226, [R1+0x4] ;  /* 0x0000040001e27983 */ /* 0x004ea80000100800 */
[----:B------:R0:W-:Y:S04]  /*93b0*/  STL [R1+0x694], R227 ;  /* 0x000694e301007387 */ /* 0x0001e80000100800 */
[----:B0-----:R-:W3:Y:S04]  /*93c0*/  LDL R227, [R1+0x8] ;  /* 0x0000080001e37983 */ /* 0x001ee80000100800 */
[----:B------:R0:W-:Y:S04]  /*93d0*/  STL [R1+0x690], R228 ;  /* 0x000690e401007387 */ /* 0x0001e80000100800 */
[----:B0-----:R-:W4:Y:S04]  /*93e0*/  LDL R228, [R1+0xc] ;  /* 0x00000c0001e47983 */ /* 0x001f280000100800 */
        /* <DEDUP_REMOVED lines=209> */
[----:B0-----:R-:W4:Y:S04]  /*a100*/  LDL.LU R121, [R1+0x200] ;  /* 0x0002000001797983 */ /* 0x001f280000300800 */
        /* <DEDUP_REMOVED lines=14> */
[----:B------:R-:W4:Y:S04]  /*a1f0*/  LDL.LU R2, [R1+0x230] ;  /* 0x0002300001027983 */ /* 0x000f280000300800 */
        /* <DEDUP_REMOVED lines=38> */
[----:B------:R0:W-:Y:S01]  /*a460*/  STL [R1+0x480], R148 ;  /* 0x0004809401007387 */ /* 0x0001e20000100800 */
[----:B------:R-:W-:-:S03]  /*a470*/  FADD R3, R225, R3 ;  /* 0x00000003e1037221 */ /* 0x000fc60000000000 */
[----:B0-----:R-:W4:Y:S04]  /*a480*/  LDL.LU R148, [R1+0x214] ;  /* 0x0002140001947983 */ /* 0x001f280000300800 */
[----:B------:R0:W-:Y:S01]  /*a490*/  STL [R1+0x47c], R149 ;  /* 0x00047c9501007387 */ /* 0x0001e20000100800 */
[----:B--2---:R-:W-:-:S01]  /*a4a0*/  FADD R4, R226, R4 ;  /* 0x00000004e2047221 */ /* 0x004fc20000000000 */
[----:B---3--:R-:W-:Y:S02]  /*a4b0*/  FADD R5, R227, R5 ;  /* 0x00000005e3057221 */ /* 0x008fe40000000000 */
[----:B0-----:R-:W2:Y:S04]  /*a4c0*/  LDL R149, [R1+0x1f4] ;  /* 0x0001f40001957983 */ /* 0x001ea80000100800 */
[----:B------:R0:W-:Y:S01]  /*a4d0*/  STL [R1+0x478], R150 ;  /* 0x0004789601007387 */ /* 0x0001e20000100800 */
[----:B----4-:R-:W-:-:S01]  /*a4e0*/  FADD R6, R228, R6 ;  /* 0x00000006e4067221 */ /* 0x010fc20000000000 */
[----:B------:R-:W-:-:S02]  /*a4f0*/  FADD R7, R229, R7 ;  /* 0x00000007e5077221 */ /* 0x000fc40000000000 */
[----:B0-----:R-:W3:Y:S04]  /*a500*/  LDL R150, [R1+0x1c0] ;  /* 0x0001c00001967983 */ /* 0x001ee80000100800 */
[----:B------:R0:W-:Y:S01]  /*a510*/  STL [R1+0x474], R151 ;  /* 0x0004749701007387 */ /* 0x0001e20000100800 */
[----:B------:R-:W-:-:S01]  /*a520*/  FADD R8, R230, R8 ;  /* 0x00000008e6087221 */ /* 0x000fc20000000000 */
[----:B------:R-:W-:Y:S02]  /*a530*/  FADD R9, R231, R9 ;  /* 0x00000009e7097221 */ /* 0x000fe40000000000 */
[----:B0-----:R-:W4:Y:S04]  /*a540*/  LDL R151, [R1+0x1f0] ;  /* 0x0001f00001977983 */ /* 0x001f280000100800 */
[----:B------:R0:W-:Y:S01]  /*a550*/  STL [R1+0x470], R0 ;  /* 0x0004700001007387 */ /* 0x0001e20000100800 */
[----:B------:R-:W-:-:S01]  /*a560*/  FADD R10, R232, R10 ;  /* 0x0000000ae80a7221 */ /* 0x000fc20000000000 */
[----:B------:R-:W-:-:S02]  /*a570*/  FADD R11, R233, R11 ;  /* 0x0000000be90b7221 */ /* 0x000fc40000000000 */
[----:B0-----:R-:W2:Y:S04]  /*a580*/  LDL.LU R0, [R1+0x210] ;  /* 0x0002100001007983 */ /* 0x001ea80000300800 */
[----:B------:R-:W3:Y:S04]  /*a590*/  LDL.LU R225, [R1+0x69c] ;  /* 0x00069c0001e17983 */ /* 0x000ee80000300800 */
[----:B------:R-:W4:Y:S04]  /*a5a0*/  LDL.LU R226, [R1+0x698] ;  /* 0x0006980001e27983 */ /* 0x000f280000300800 */
[----:B------:R-:W2:Y:S04]  /*a5b0*/  LDL.LU R227, [R1+0x694] ;  /* 0x0006940001e37983 */ /* 0x000ea80000300800 */
[----:B------:R-:W2:Y:S04]  /*a5c0*/  LDL.LU R228, [R1+0x690] ;  /* 0x0006900001e47983 */ /* 0x000ea80000300800 */
[----:B------:R-:W2:Y:S01]  /*a5d0*/  LDL.LU R229, [R1+0x68c] ;  /* 0x00068c0001e57983 */ /* 0x000ea20000300800 */
[----:B------:R-:W-:-:S03]  /*a5e0*/  FADD R12, R234, R12 ;  /* 0x0000000cea0c7221 */ /* 0x000fc60000000000 */
[----:B------:R-:W2:Y:S01]  /*a5f0*/  LDL.LU R230, [R1+0x688] ;  /* 0x0006880001e67983 */ /* 0x000ea20000300800 */
[----:B------:R-:W-:-:S03]  /*a600*/  FADD R13, R235, R13 ;  /* 0x0000000deb0d7221 */ /* 0x000fc60000000000 */
[----:B------:R-:W2:Y:S04]  /*a610*/  LDL.LU R231, [R1+0x684] ;  /* 0x0006840001e77983 */ /* 0x000ea80000300800 */
[----:B------:R-:W2:Y:S04]  /*a620*/  LDL.LU R232, [R1+0x680] ;  /* 0x0006800001e87983 */ /* 0x000ea80000300800 */
[----:B------:R-:W2:Y:S04]  /*a630*/  LDL.LU R233, [R1+0x67c] ;  /* 0x00067c0001e97983 */ /* 0x000ea80000300800 */
[----:B------:R-:W2:Y:S04]  /*a640*/  LDL.LU R234, [R1+0x678] ;  /* 0x0006780001ea7983 */ /* 0x000ea80000300800 */
[----:B------:R-:W2:Y:S01]  /*a650*/  LDL.LU R235, [R1+0x674] ;  /* 0x0006740001eb7983 */ /* 0x000ea20000300800 */
[----:B------:R-:W-:-:S01]  /*a660*/  FADD R14, R24, R14 ;  /* 0x0000000e180e7221 */ /* 0x000fc20000000000 */
[----:B------:R-:W-:Y:S01]  /*a670*/  FADD R15, R25, R15 ;  /* 0x0000000f190f7221 */ /* 0x000fe20000000000 */
[----:B------:R-:W-:-:S01]  /*a680*/  FADD R16, R26, R16 ;  /* 0x000000101a107221 */ /* 0x000fc20000000000 */
[----:B------:R-:W2:Y:S01]  /*a690*/  LDL.LU R24, [R1+0x670] ;  /* 0x0006700001187983 */ /* 0x000ea20000300800 */
[----:B------:R-:W-:-:S01]  /*a6a0*/  FADD R17, R27, R17 ;  /* 0x000000111b117221 */ /* 0x000fc20000000000 */
[----:B------:R-:W-:-:S02]  /*a6b0*/  FADD R18, R28, R18 ;  /* 0x000000121c127221 */ /* 0x000fc40000000000 */
[----:B------:R-:W2:Y:S01]  /*a6c0*/  LDL.LU R25, [R1+0x66c] ;  /* 0x00066c0001197983 */ /* 0x000ea20000300800 */
[----:B------:R-:W-:-:S03]  /*a6d0*/  FADD R19, R29, R19 ;  /* 0x000000131d137221 */ /* 0x000fc60000000000 */
        /* <DEDUP_REMOVED lines=155> */
[----:B---3--:R-:W-:-:S03]  /*b090*/  FADD R225, R107, R225 ;  /* 0x000000e16be17221 */ /* 0x008fc60000000000 */
[----:B------:R-:W3:Y:S01]  /*b0a0*/  LDL.LU R104, [R1+0x530] ;  /* 0x0005300001687983 */ /* 0x000ee20000300800 */
[----:B----4-:R-:W-:-:S03]  /*b0b0*/  FADD R226, R108, R226 ;  /* 0x000000e26ce27221 */ /* 0x010fc60000000000 */
[----:B------:R-:W4:Y:S01]  /*b0c0*/  LDL.LU R105, [R1+0x52c] ;  /* 0x00052c0001697983 */ /* 0x000f220000300800 */
[----:B--2---:R-:W-:-:S03]  /*b0d0*/  FADD R227, R109, R227 ;  /* 0x000000e36de37221 */ /* 0x004fc60000000000 */
        /* <DEDUP_REMOVED lines=15> */
[----:B------:R-:W-:-:S01]  /*b1d0*/  FADD R235, R117, R235 ;  /* 0x000000eb75eb7221 */ /* 0x000fc20000000000 */
[----:B------:R-:W-:Y:S02]  /*b1e0*/  FADD R121, R120, R121 ;  /* 0x0000007978797221 */ /* 0x000fe40000000000 */
[----:B------:R-:W2:Y:S01]  /*b1f0*/  LDL.LU R114, [R1+0x508] ;  /* 0x0005080001727983 */ /* 0x000ea20000300800 */
[----:B------:R-:W-:-:S03]  /*b200*/  FADD R236, R118, R236 ;  /* 0x000000ec76ec7221 */ /* 0x000fc60000000000 */
[----:B------:R-:W2:Y:S01]  /*b210*/  LDL.LU R115, [R1+0x504] ;  /* 0x0005040001737983 */ /* 0x000ea20000300800 */
[----:B------:R-:W-:-:S03]  /*b220*/  FADD R237, R119, R237 ;  /* 0x000000ed77ed7221 */ /* 0x000fc60000000000 */
[----:B------:R-:W2:Y:S01]  /*b230*/  LDL.LU R116, [R1+0x500] ;  /* 0x0005000001747983 */ /* 0x000ea20000300800 */
[----:B------:R-:W-:-:S03]  /*b240*/  FADD R123, R122, R123 ;  /* 0x0000007b7a7b7221 */ /* 0x000fc60000000000 */
[----:B------:R-:W2:Y:S04]  /*b250*/  LDL.LU R117, [R1+0x4fc] ;  /* 0x0004fc0001757983 */ /* 0x000ea80000300800 */
[----:B------:R-:W2:Y:S01]  /*b260*/  LDL.LU R118, [R1+0x4f8] ;  /* 0x0004f80001767983 */ /* 0x000ea20000300800 */
[----:B------:R-:W-:-:S03]  /*b270*/  FADD R125, R124, R125 ;  /* 0x0000007d7c7d7221 */ /* 0x000fc60000000000 */
[----:B------:R-:W2:Y:S04]  /*b280*/  LDL.LU R119, [R1+0x4f4] ;  /* 0x0004f40001777983 */ /* 0x000ea80000300800 */
[----:B------:R-:W2:Y:S04]  /*b290*/  LDL.LU R120, [R1+0x4f0] ;  /* 0x0004f00001787983 */ /* 0x000ea80000300800 */
[----:B------:R0:W-:Y:S01]  /*b2a0*/  STL [R1+0x200], R121 ;  /* 0x0002007901007387 */ /* 0x0001e20000100800 */
[----:B------:R-:W-:-:S01]  /*b2b0*/  FADD R127, R126, R127 ;  /* 0x0000007f7e7f7221 */ /* 0x000fc20000000000 */
[----:B------:R-:W-:Y:S01]  /*b2c0*/  FADD R0, R128, R0 ;  /* 0x0000000080007221 */ /* 0x000fe20000000000 */
[----:B------:R-:W-:-:S01]  /*b2d0*/  FADD R148, R150, R148 ;  /* 0x0000009496947221 */ /* 0x000fc20000000000 */
[----:B0-----:R-:W2:Y:S04]  /*b2e0*/  LDL.LU R121, [R1+0x4ec] ;  /* 0x0004ec0001797983 */ /* 0x001ea80000300800 */
        /* <DEDUP_REMOVED lines=9> */
[----:B------:R-:W-:-:S02]  /*b380*/  FADD R136, R137, R136 ;  /* 0x0000008889887221 */ /* 0x000fc40000000000 */
[----:B0-----:R-:W2:Y:S04]  /*b390*/  LDL.LU R125, [R1+0x4dc] ;  /* 0x0004dc00017d7983 */ /* 0x001ea80000300800 */
[----:B------:R-:W2:Y:S04]  /*b3a0*/  LDL.LU R126, [R1+0x4d8] ;  /* 0x0004d800017e7983 */ /* 0x000ea80000300800 */
[----:B------:R0:W-:Y:S01]  /*b3b0*/  STL [R1+0x20c], R127 ;  /* 0x00020c7f01007387 */ /* 0x0001e20000100800 */
[----:B------:R-:W-:-:S01]  /*b3c0*/  FADD R132, R134, R132 ;  /* 0x0000008486847221 */ /* 0x000fc20000000000 */
[----:B------:R-:W-:-:S02]  /*b3d0*/  FADD R2, R130, R2 ;  /* 0x0000000282027221 */ /* 0x000fc40000000000 */
[----:B0-----:R-:W2:Y:S04]  /*b3e0*/  LDL.LU R127, [R1+0x4d4] ;  /* 0x0004d400017f7983 */ /* 0x001ea80000300800 */
[----:B------:R-:W2:Y:S04]  /*b3f0*/  LDL.LU R128, [R1+0x4d0] ;  /* 0x0004d00001807983 */ /* 0x000ea80000300800 */
[----:B------:R-:W-:Y:S04]  /*b400*/  STL [R1+0x210], R0 ;  /* 0x0002100001007387 */ /* 0x000fe80000100800 */
[----:B------:R-:W-:Y:S04]  /*b410*/  STL [R1+0x214], R148 ;  /* 0x0002149401007387 */ /* 0x000fe80000100800 */
[----:B------:R-:W-:Y:S04]  /*b420*/  STL [R1+0x218], R144 ;  /* 0x0002189001007387 */ /* 0x000fe80000100800 */
[----:B------:R-:W-:Y:S04]  /*b430*/  STL [R1+0x21c], R142 ;  /* 0x00021c8e01007387 */ /* 0x000fe80000100800 */
[----:B------:R-:W-:Y:S04]  /*b440*/  STL [R1+0x220], R140 ;  /* 0x0002208c01007387 */ /* 0x000fe80000100800 */
[----:B------:R-:W-:Y:S04]  /*b450*/  STL [R1+0x224], R138 ;  /* 0x0002248a01007387 */ /* 0x000fe80000100800 */
[----:B------:R-:W3:Y:S04]  /*b460*/  LDL.LU R130, [R1+0x234] ;  /* 0x0002340001827983 */ /* 0x000ee80000300800 */
[----:B------:R-:W-:Y:S04]  /*b470*/  STL [R1+0x228], R136 ;  /* 0x0002288801007387 */ /* 0x000fe80000100800 */
[----:B------:R0:W-:Y:S04]  /*b480*/  STL [R1+0x22c], R132 ;  /* 0x00022c8401007387 */ /* 0x0001e80000100800 */
[----:B0-----:R-:W4:Y:S04]  /*b490*/  LDL.LU R132, [R1+0x238] ;  /* 0x0002380001847983 */ /* 0x001f280000300800 */
[----:B------:R-:W2:Y:S04]  /*b4a0*/  LDL.LU R134, [R1+0x23c] ;  /* 0x00023c0001867983 */ /* 0x000ea80000300800 */
[----:B------:R0:W-:Y:S04]  /*b4b0*/  STL [R1+0x230], R2 ;  /* 0x0002300201007387 */ /* 0x0001e80000100800 */
[----:B------:R-:W2:Y:S04]  /*b4c0*/  LDL.LU R136, [R1+0x240] ;  /* 0x0002400001887983 */ /* 0x000ea80000300800 */
        /* <DEDUP_REMOVED lines=11> */
[----:B0-----:R-:W2:Y:S04]  /*b580*/  LDL.LU R2, [R1+0x270] ;  /* 0x0002700001027983 */ /* 0x001ea80000300800 */
[----:B------:R-:W2:Y:S01]  /*b590*/  LDL.LU R0, [R1+0x274] ;  /* 0x0002740001007983 */ /* 0x000ea20000300800 */
[----:B---3--:R-:W-:-:S03]  /*b5a0*/  FADD R130, R129, R130 ;  /* 0x0000008281827221 */ /* 0x008fc60000000000 */
[----:B------:R-:W3:Y:S04]  /*b5b0*/  LDL.LU R129, [R1+0x4cc] ;  /* 0x0004cc0001817983 */ /* 0x000ee80000300800 */
[----:B------:R0:W-:Y:S04]  /*b5c0*/  STL [R1+0x234], R130 ;  /* 0x0002348201007387 */ /* 0x0001e80000100800 */
[----:B0-----:R-:W3:Y:S01]  /*b5d0*/  LDL.LU R130, [R1+0x4c8] ;  /* 0x0004c80001827983 */ /* 0x001ee20000300800 */
[----:B----4-:R-:W-:-:S03]  /*b5e0*/  FADD R132, R131, R132 ;  /* 0x0000008483847221 */ /* 0x010fc60000000000 */
[----:B------:R-:W4:Y:S01]  /*b5f0*/  LDL.LU R131, [R1+0x4c4] ;  /* 0x0004c40001837983 */ /* 0x000f220000300800 */
[----:B--2---:R-:W-:-:S03]  /*b600*/  FADD R134, R133, R134 ;  /* 0x0000008685867221 */ /* 0x004fc60000000000 */
[----:B------:R0:W-:Y:S01]  /*b610*/  STL [R1+0x238], R132 ;  /* 0x0002388401007387 */ /* 0x0001e20000100800 */
[----:B------:R-:W-:-:S03]  /*b620*/  FADD R136, R135, R136 ;  /* 0x0000008887887221 */ /* 0x000fc60000000000 */
[----:B0-----:R-:W2:Y:S01]  /*b630*/  LDL.LU R132, [R1+0x4c0] ;  /* 0x0004c00001847983 */ /* 0x001ea20000300800 */
[----:B------:R-:W-:-:S03]  /*b640*/  FADD R150, R151, R150 ;  /* 0x0000009697967221 */ /* 0x000fc60000000000 */
[----:B------:R-:W2:Y:S01]  /*b650*/  LDL.LU R133, [R1+0x4bc] ;  /* 0x0004bc0001857983 */ /* 0x000ea20000300800 */
[----:B------:R-:W-:-:S03]  /*b660*/  FADD R148, R149, R148 ;  /* 0x0000009495947221 */ /* 0x000fc60000000000 */
[----:B------:R0:W-:Y:S01]  /*b670*/  STL [R1+0x23c], R134 ;  /* 0x00023c8601007387 */ /* 0x0001e20000100800 */
[----:B------:R-:W-:-:S01]  /*b680*/  FADD R146, R147, R146 ;  /* 0x0000009293927221 */ /* 0x000fc20000000000 */
[----:B------:R-:W-:Y:S02]  /*b690*/  FADD R144, R145, R144 ;  /* 0x0000009091907221 */ /* 0x000fe40000000000 */
[----:B0-----:R-:W2:Y:S01]  /*b6a0*/  LDL.LU R134, [R1+0x4b8] ;  /* 0x0004b80001867983 */ /* 0x001ea20000300800 */
[----:B------:R-:W-:-:S03]  /*b6b0*/  FADD R143, R24, R143 ;  /* 0x0000008f188f7221 */ /* 0x000fc60000000000 */
[----:B------:R-:W2:Y:S01]  /*b6c0*/  LDL.LU R135, [R1+0x4b4] ;  /* 0x0004b40001877983 */ /* 0x000ea20000300800 */
[----:B------:R-:W-:-:S03]  /*b6d0*/  FADD R142, R25, R142 ;  /* 0x0000008e198e7221 */ /* 0x000fc60000000000 */
[----:B------:R0:W-:Y:S01]  /*b6e0*/  STL [R1+0x240], R136 ;  /* 0x0002408801007387 */ /* 0x0001e20000100800 */
[----:B------:R-:W-:-:S01]  /*b6f0*/  FADD R141, R26, R141 ;  /* 0x0000008d1a8d7221 */ /* 0x000fc20000000000 */
[----:B------:R-:W-:Y:S01]  /*b700*/  FADD R140, R27, R140 ;  /* 0x0000008c1b8c7221 */ /* 0x000fe20000000000 */
[----:B------:R-:W-:-:S01]  /*b710*/  FADD R139, R28, R139 ;  /* 0x0000008b1c8b7221 */ /* 0x000fc20000000000 */
[----:B0-----:R-:W2:Y:S01]  /*b720*/  LDL.LU R136, [R1+0x4b0] ;  /* 0x0004b00001887983 */ /* 0x001ea20000300800 */
[----:B------:R-:W-:-:S03]  /*b730*/  FADD R138, R29, R138 ;  /* 0x0000008a1d8a7221 */ /* 0x000fc60000000000 */
[----:B------:R0:W-:Y:S01]  /*b740*/  STL [R1+0x244], R150 ;  /* 0x0002449601007387 */ /* 0x0001e20000100800 */
[----:B------:R-:W-:-:S03]  /*b750*/  FADD R137, R30, R137 ;  /* 0x000000891e897221 */ /* 0x000fc60000000000 */
[----:B------:R1:W-:Y:S01]  /*b760*/  STL [R1+0x248], R148 ;  /* 0x0002489401007387 */ /* 0x0003e20000100800 */
[----:B------:R-:W-:-:S03]  /*b770*/  FADD R2, R31, R2 ;  /* 0x000000021f027221 */ /* 0x000fc60000000000 */
[----:B------:R1:W-:Y:S01]  /*b780*/  STL [R1+0x24c], R146 ;  /* 0x00024c9201007387 */ /* 0x0003e20000100800 */
[----:B------:R-:W-:-:S03]  /*b790*/  FADD R0, R32, R0 ;  /* 0x0000000020007221 */ /* 0x000fc60000000000 */
[----:B------:R1:W-:Y:S04]  /*b7a0*/  STL [R1+0x250], R144 ;  /* 0x0002509001007387 */ /* 0x0003e80000100800 */
[----:B------:R1:W-:Y:S04]  /*b7b0*/  STL [R1+0x254], R143 ;  /* 0x0002548f01007387 */ /* 0x0003e80000100800 */
[----:B------:R1:W-:Y:S04]  /*b7c0*/  STL [R1+0x258], R142 ;  /* 0x0002588e01007387 */ /* 0x0003e80000100800 */
[----:B------:R1:W-:Y:S04]  /*b7d0*/  STL [R1+0x25c], R141 ;  /* 0x00025c8d01007387 */ /* 0x0003e80000100800 */
[----:B------:R1:W-:Y:S04]  /*b7e0*/  STL [R1+0x260], R140 ;  /* 0x0002608c01007387 */ /* 0x0003e80000100800 */
[----:B------:R1:W-:Y:S04]  /*b7f0*/  STL [R1+0x264], R139 ;  /* 0x0002648b01007387 */ /* 0x0003e80000100800 */
[----:B------:R1:W-:Y:S04]  /*b800*/  STL [R1+0x268], R138 ;  /* 0x0002688a01007387 */ /* 0x0003e80000100800 */
[----:B------:R-:W3:Y:S04]  /*b810*/  LDL.LU R151, [R1+0x278] ;  /* 0x0002780001977983 */ /* 0x000ee80000300800 */
[----:B------:R1:W-:Y:S04]  /*b820*/  STL [R1+0x26c], R137 ;  /* 0x00026c8901007387 */ /* 0x0003e80000100800 */
[----:B0-----:R-:W4:Y:S04]  /*b830*/  LDL.LU R150, [R1+0x27c] ;  /* 0x00027c0001967983 */ /* 0x001f280000300800 */
[----:B------:R0:W-:Y:S04]  /*b840*/  STL [R1+0x270], R2 ;  /* 0x0002700201007387 */ /* 0x0001e80000100800 */
[----:B------:R-:W2:Y:S04]  /*b850*/  LDL.LU R149, [R1+0x280] ;  /* 0x0002800001957983 */ /* 0x000ea80000300800 */
[----:B------:R0:W-:Y:S04]  /*b860*/  STL [R1+0x274], R0 ;  /* 0x0002740001007387 */ /* 0x0001e80000100800 */
[----:B-1----:R-:W2:Y:S04]  /*b870*/  LDL.LU R148, [R1+0x284] ;  /* 0x0002840001947983 */ /* 0x002ea80000300800 */
        /* <DEDUP_REMOVED lines=13> */
[----:B---3--:R-:W-:-:S05]  /*b950*/  FADD R151, R33, R151 ;  /* 0x0000009721977221 */ /* 0x008fca0000000000 */
[----:B------:R0:W-:Y:S01]  /*b960*/  STL [R1+0x278], R151 ;  /* 0x0002789701007387 */ /* 0x0001e20000100800 */
[----:B----4-:R-:W-:-:S05]  /*b970*/  FADD R150, R34, R150 ;  /* 0x0000009622967221 */ /* 0x010fca0000000000 */
[----:B------:R1:W-:Y:S01]  /*b980*/  STL [R1+0x27c], R150 ;  /* 0x00027c9601007387 */ /* 0x0003e20000100800 */
[----:B--2---:R-:W-:-:S05]  /*b990*/  FADD R149, R35, R149 ;  /* 0x0000009523957221 */ /* 0x004fca0000000000 */
[----:B------:R2:W-:Y:S01]  /*b9a0*/  STL [R1+0x280], R149 ;  /* 0x0002809501007387 */ /* 0x0005e20000100800 */
[----:B------:R-:W-:-:S01]  /*b9b0*/  FADD R148, R36, R148 ;  /* 0x0000009424947221 */ /* 0x000fc20000000000 */
[----:B------:R-:W-:-:S04]  /*b9c0*/  FADD R147, R37, R147 ;  /* 0x0000009325937221 */ /* 0x000fc80000000000 */
[----:B------:R3:W-:Y:S01]  /*b9d0*/  STL [R1+0x284], R148 ;  /* 0x0002849401007387 */ /* 0x0007e20000100800 */
[----:B------:R-:W-:-:S03]  /*b9e0*/  FADD R146, R38, R146 ;  /* 0x0000009226927221 */ /* 0x000fc60000000000 */
        /* <DEDUP_REMOVED lines=20> */
[----:B0-----:R-:W4:Y:S01]  /*bb30*/  LDL.LU R151, [R1+0x2bc] ;  /* 0x0002bc0001977983 */ /* 0x001f220000300800 */
[----:B------:R-:W-:-:S03]  /*bb40*/  FADD R0, R49, R0 ;  /* 0x0000000031007221 */ /* 0x000fc60000000000 */
[----:B------:R0:W-:Y:S04]  /*bb50*/  STL [R1+0x2b0], R137 ;  /* 0x0002b08901007387 */ /* 0x0001e80000100800 */
[----:B-1----:R-:W4:Y:S04]  /*bb60*/  LDL.LU R150, [R1+0x2c0] ;  /* 0x0002c00001967983 */ /* 0x002f280000300800 */
[----:B------:R1:W-:Y:S04]  /*bb70*/  STL [R1+0x2b4], R2 ;  /* 0x0002b40201007387 */ /* 0x0003e80000100800 */
[----:B--2---:R-:W2:Y:S04]  /*bb80*/  LDL.LU R149, [R1+0x2c4] ;  /* 0x0002c40001957983 */ /* 0x004ea80000300800 */
[----:B------:R1:W-:Y:S04]  /*bb90*/  STL [R1+0x2b8], R0 ;  /* 0x0002b80001007387 */ /* 0x0003e80000100800 */
[----:B---3--:R-:W3:Y:S04]  /*bba0*/  LDL.LU R148, [R1+0x2c8] ;  /* 0x0002c80001947983 */ /* 0x008ee80000300800 */
[----:B----4-:R-:W4:Y:S04]  /*bbb0*/  LDL.LU R147, [R1+0x2cc] ;  /* 0x0002cc0001937983 */ /* 0x010f280000300800 */
[----:B------:R-:W4:Y:S04]  /*bbc0*/  LDL.LU R146, [R1+0x2d0] ;  /* 0x0002d00001927983 */ /* 0x000f280000300800 */
        /* <DEDUP_REMOVED lines=8> */
[----:B0-----:R-:W4:Y:S04]  /*bc50*/  LDL.LU R137, [R1+0x2f4] ;  /* 0x0002f40001897983 */ /* 0x001f280000300800 */
[----:B-1----:R-:W4:Y:S04]  /*bc60*/  LDL.LU R2, [R1+0x2f8] ;  /* 0x0002f80001027983 */ /* 0x002f280000300800 */
[----:B------:R-:W4:Y:S01]  /*bc70*/  LDL.LU R0, [R1+0x2fc] ;  /* 0x0002fc0001007983 */ /* 0x000f220000300800 */
[----:B------:R-:W-:-:S01]  /*bc80*/  FADD R151, R50, R151 ;  /* 0x0000009732977221 */ /* 0x000fc20000000000 */
[----:B------:R-:W-:-:S04]  /*bc90*/  FADD R150, R51, R150 ;  /* 0x0000009633967221 */ /* 0x000fc80000000000 */
[----:B------:R0:W-:Y:S01]  /*bca0*/  STL [R1+0x2bc], R151 ;  /* 0x0002bc9701007387 */ /* 0x0001e20000100800 */
[----:B--2---:R-:W-:-:S03]  /*bcb0*/  FADD R149, R52, R149 ;  /* 0x0000009534957221 */ /* 0x004fc60000000000 */
[----:B------:R1:W-:Y:S01]  /*bcc0*/  STL [R1+0x2c0], R150 ;  /* 0x0002c09601007387 */ /* 0x0003e20000100800 */
[----:B---3--:R-:W-:-:S03]  /*bcd0*/  FADD R148, R53, R148 ;  /* 0x0000009435947221 */ /* 0x008fc60000000000 */
[----:B------:R2:W-:Y:S01]  /*bce0*/  STL [R1+0x2c4], R149 ;  /* 0x0002c49501007387 */ /* 0x0005e20000100800 */
[----:B----4-:R-:W-:-:S03]  /*bcf0*/  FADD R147, R54, R147 ;  /* 0x0000009336937221 */ /* 0x010fc60000000000 */
        /* <DEDUP_REMOVED lines=198> */
[----:B------:R-:W-:Y:S01]  /*c960*/  STL [R1+0x3cc], R151 ;  /* 0x0003cc9701007387 */ /* 0x000fe20000100800 */
[----:B--2---:R-:W-:-:S03]  /*c970*/  FADD R149, R120, R149 ;  /* 0x0000009578957221 */ /* 0x004fc60000000000 */
[----:B------:R-:W-:Y:S01]  /*c980*/  STL [R1+0x3d0], R150 ;  /* 0x0003d09601007387 */ /* 0x000fe20000100800 */
[----:B---3--:R-:W-:-:S03]  /*c990*/  FADD R148, R121, R148 ;  /* 0x0000009479947221 */ /* 0x008fc60000000000 */
[----:B------:R-:W-:Y:S01]  /*c9a0*/  STL [R1+0x3d4], R149 ;  /* 0x0003d49501007387 */ /* 0x000fe20000100800 */
[----:B----4-:R-:W-:-:S03]  /*c9b0*/  FADD R147, R122, R147 ;  /* 0x000000937a937221 */ /* 0x010fc60000000000 */
[----:B------:R-:W-:Y:S01]  /*c9c0*/  STL [R1+0x3d8], R148 ;  /* 0x0003d89401007387 */ /* 0x000fe20000100800 */
[----:B------:R-:W-:-:S03]  /*c9d0*/  FADD R146, R123, R146 ;  /* 0x000000927b927221 */ /* 0x000fc60000000000 */
        /* <DEDUP_REMOVED lines=18> */
[----:B------:R-:W-:Y:S04]  /*cb00*/  STL [R1+0x400], R138 ;  /* 0x0004008a01007387 */ /* 0x000fe80000100800 */
[----:B------:R0:W-:Y:S04]  /*cb10*/  STL [R1+0x404], R137 ;  /* 0x0004048901007387 */ /* 0x0001e80000100800 */
[----:B0-----:R-:W2:Y:S01]  /*cb20*/  LDL.LU R137, [R1+0x410] ;  /* 0x0004100001897983 */ /* 0x001ea20000300800 */
[----:B------:R-:W-:-:S01]  /*cb30*/  FADD R2, R133, R2 ;  /* 0x0000000285027221 */ /* 0x000fc20000000000 */
[----:B------:R-:W-:-:S02]  /*cb40*/  FADD R0, R134, R0 ;  /* 0x0000000086007221 */ /* 0x000fc40000000000 */
[----:B------:R-:W3:Y:S04]  /*cb50*/  LDL.LU R138, [R1+0x414] ;  /* 0x00041400018a7983 */ /* 0x000ee80000300800 */
[----:B------:R-:W-:Y:S04]  /*cb60*/  STL [R1+0x408], R2 ;  /* 0x0004080201007387 */ /* 0x000fe80000100800 */
[----:B------:R-:W4:Y:S04]  /*cb70*/  LDL.LU R139, [R1+0x418] ;  /* 0x00041800018b7983 */ /* 0x000f280000300800 */
[----:B------:R0:W-:Y:S04]  /*cb80*/  STL [R1+0x40c], R0 ;  /* 0x00040c0001007387 */ /* 0x0001e80000100800 */
        /* <DEDUP_REMOVED lines=13> */
[----:B------:R-:W4:Y:S01]  /*cc60*/  LDL.LU R2, [R1+0x450] ;  /* 0x0004500001027983 */ /* 0x000f220000300800 */
[----:B--2---:R-:W-:-:S05]  /*cc70*/  FADD R137, R135, R137 ;  /* 0x0000008987897221 */ /* 0x004fca0000000000 */
[----:B------:R0:W-:Y:S04]  /*cc80*/  STL [R1+0x410], R137 ;  /* 0x0004108901007387 */ /* 0x0001e80000100800 */
[----:B0-----:R-:W4:Y:S01]  /*cc90*/  LDL.LU R137, [R1+0x4ac] ;  /* 0x0004ac0001897983 */ /* 0x001f220000300800 */
[----:B---3--:R-:W-:-:S05]  /*cca0*/  FADD R138, R136, R138 ;  /* 0x0000008a888a7221 */ /* 0x008fca0000000000 */
[----:B------:R0:W-:Y:S04]  /*ccb0*/  STL [R1+0x414], R138 ;  /* 0x0004148a01007387 */ /* 0x0001e80000100800 */
[----:B0-----:R-:W2:Y:S01]  /*ccc0*/  LDL.LU R138, [R1+0x4a8] ;  /* 0x0004a800018a7983 */ /* 0x001ea20000300800 */
[----:B----4-:R-:W-:-:S05]  /*ccd0*/  FADD R139, R137, R139 ;  /* 0x0000008b898b7221 */ /* 0x010fca0000000000 */
[----:B------:R0:W-:Y:S04]  /*cce0*/  STL [R1+0x418], R139 ;  /* 0x0004188b01007387 */ /* 0x0001e80000100800 */
[----:B0-----:R-:W3:Y:S01]  /*ccf0*/  LDL.LU R139, [R1+0x4a4] ;  /* 0x0004a400018b7983 */ /* 0x001ee20000300800 */
[----:B--2---:R-:W-:-:S05]  /*cd00*/  FADD R140, R138, R140 ;  /* 0x0000008c8a8c7221 */ /* 0x004fca0000000000 */
[----:B------:R0:W-:Y:S04]  /*cd10*/  STL [R1+0x41c], R140 ;  /* 0x00041c8c01007387 */ /* 0x0001e80000100800 */
[----:B0-----:R-:W2:Y:S01]  /*cd20*/  LDL.LU R140, [R1+0x4a0] ;  /* 0x0004a000018c7983 */ /* 0x001ea20000300800 */
[----:B---3--:R-:W-:-:S05]  /*cd30*/  FADD R141, R139, R141 ;  /* 0x0000008d8b8d7221 */ /* 0x008fca0000000000 */
        /* <DEDUP_REMOVED lines=34> */
[----:B0-----:R0:W5:Y:S01]  /*cf60*/  LDL.LU R0, [R1+0x470] ;  /* 0x0004700001007983 */ /* 0x0011620000300800 */
[----:B------:R-:W-:Y:S01]  /*cf70*/  UMOV UR6, URZ ;  /* 0x0000003f00067c82 */ /* 0x000fe20008000000 */
[----:B---3--:R-:W-:-:S05]  /*cf80*/  FADD R2, R2, R151 ;  /* 0x0000009702027221 */ /* 0x008fca0000000000 */
[----:B------:R0:W-:Y:S02]  /*cf90*/  STL [R1+0x450], R2 ;  /* 0x0004500201007387 */ /* 0x0001e40000100800 */
.L_x_28:
[----:B------:R-:W-:Y:S05]  /*cfa0*/  @!P2 BRA `(.L_x_29) ;  /* 0x000000000004a947 */ /* 0x000fea0003800000 */
[----:B------:R-:W-:Y:S01]  /*cfb0*/  BPT.TRAP 0x1 ;  /* 0x000000040000795c */ /* 0x000fe20000300000 */
.L_x_29:
[----:B-----5:R2:W-:Y:S04]  /*cfc0*/  STL [R1+0x470], R0 ;  /* 0x0004700001007387 */ /* 0x0205e80000100800 */
[----:B--2---:R-:W2:Y:S01]  /*cfd0*/  LDL R0, [R1+0x454] ;  /* 0x0004540001007983 */ /* 0x004ea20000100800 */
[----:B0-----:R-:W-:-:S05]  /*cfe0*/  IMAD.U32 R2, RZ, RZ, UR25 ;  /* 0x00000019ff027e24 */ /* 0x001fca000f8e00ff */
[----:B------:R-:W-:-:S05]  /*cff0*/  @P0 LEA R2, R2, UR11, 0x3 ;  /* 0x0000000b02020c11 */ /* 0x000fca000f8e18ff */
[----:B------:R-:W-:Y:S01]  /*d000*/  @P0 VIADD R2, R2, 0x18 ;  /* 0x0000001802020836 */ /* 0x000fe20000000000 */
[----:B------:R-:W-:-:S06]  /*d010*/  UISETP.GT.U32.AND UP0, UPT, UR13, 0x1, UPT ;  /* 0x000000010d00788c */ /* 0x000fcc000bf04070 */
[----:B------:R-:W-:Y:S02]  /*d020*/  PLOP3.LUT P1, PT, PT, PT, UP0, 0x80, 0x0 ;  /* 0x000000000000781c */ /* 0x000fe40003f2f008 */
[----:B--2---:R-:W-:Y:S02]  /*d030*/  @P0 PRMT R2, R0, 0x654, R2 ;  /* 0x0000065400020816 */ /* 0x004fe40000000002 */
[----:B------:R0:W5:Y:S02]  /*d040*/  LDL.LU R0, [R1+0x470] ;  /* 0x0004700001007983 */ /* 0x0001640000300800 */
[----:B------:R0:W-:Y:S07]  /*d050*/  @P0 SYNCS.ARRIVE.TRANS64.RED.A1T0 RZ, [R2+URZ], RZ ;  /* 0x000000ff02ff09a7 */ /* 0x0001ee000810043f */
[----:B------:R-:W-:Y:S05]  /*d060*/  @P1 BRA `(.L_x_30) ;  /* 0x0000000000041947 */ /* 0x000fea0003800000 */
[----:B------:R-:W-:Y:S01]  /*d070*/  BPT.TRAP 0x1 ;  /* 0x000000040000795c */ /* 0x000fe20000300000 */
.L_x_30:
[----:B------:R-:W-:Y:S02]  /*d080*/  UISETP.GT.AND UP2, UPT, UR24, 0x1, UPT ;  /* 0x000000011800788c */ /* 0x000fe4000bf44270 */
[----:B------:R-:W-:Y:S02]  /*d090*/  UIADD3 UR23, UR23, 0x1, URZ ;  /* 0x0000000117177890 */ /* 0x000fe4000fffe03f */
[----:B------:R-:W-:Y:S02]  /*d0a0*/  UIADD3 UR25, UR25, 0x1, URZ ;  /* 0x0000000119197890 */ /* 0x000fe4000fffe03f */
[----:B------:R-:W-:Y:S01]  /*d0b0*/  PLOP3.LUT P1, PT, PT, PT, UP2, 0x80, 0x0 ;  /* 0x000000000000781c */ /* 0x000fe20003f2f028 */
[----:B------:R-:W-:Y:S02]  /*d0c0*/  UISETP.NE.AND UP0, UPT, UR23, 0x3, UPT ;  /* 0x000000031700788c */ /* 0x000fe4000bf05270 */
[----:B------:R-:W-:Y:S02]  /*d0d0*/  UISETP.NE.AND UP1, UPT, UR25, 0x3, UPT ;  /* 0x000000031900788c */ /* 0x000fe4000bf25270 */
[----:B------:R-:W-:-:S02]  /*d0e0*/  USEL UR8, URZ, 0x1, UP0 ;  /* 0x000000013f087887 */ /* 0x000fc40008000000 */
[----:B------:R-:W-:Y:S02]  /*d0f0*/  UIADD3 UR24, UR24, -0x1, URZ ;  /* 0xffffffff18187890 */ /* 0x000fe4000fffe03f */
[----:B------:R-:W-:Y:S02]  /*d100*/  USEL UR23, UR23, URZ, UP0 ;  /* 0x0000003f17177287 */ /* 0x000fe40008000000 */
[----:B-----5:R-:W-:Y:S01]  /*d110*/  LOP3.LUT R0, R0, UR8, RZ, 0x3c, !PT ;  /* 0x0000000800007c12 */ /* 0x020fe2000f8e3cff */
[----:B------:R-:W-:Y:S01]  /*d120*/  USEL UR25, UR25, URZ, UP1 ;  /* 0x0000003f19197287 */ /* 0x000fe20008800000 */
[----:B------:R-:W-:Y:S01]  /*d130*/  UMOV UR8, 0x1 ;  /* 0x0000000100087882 */ /* 0x000fe20000000000 */
[----:B------:R-:W-:Y:S10]  /*d140*/  @P1 BRA `(.L_x_31) ;  /* 0xffffff9c00ac1947 */ /* 0x000ff4000383ffff */
.L_x_23:
[----:B------:R-:W-:-:S04]  /*d150*/  UISETP.NE.AND UP0, UPT, UR6, URZ, UPT ;  /* 0x0000003f0600728c */ /* 0x000fc8000bf05270 */
[----:B------:R-:W-:-:S06]  /*d160*/  USEL UR6, URZ, 0x1, !UP0 ;  /* 0x000000013f067887 */ /* 0x000fcc000c000000 */
[----:B------:R-:W-:-:S13]  /*d170*/  ISETP.NE.AND P1, PT, RZ, UR6, PT ;  /* 0x00000006ff007c0c */ /* 0x000fda000bf25270 */
[----:B------:R-:W-:Y:S05]  /*d180*/  @!P1 BRA `(.L_x_32) ;  /* 0x0000003800109947 */ /* 0x000fea0003800000 */
[----:B------:R2:W-:Y:S04]  /*d190*/  STL [R1+0x620], R43 ;  /* 0x0006202b01007387 */ /* 0x0005e80000100800 */
[----:B--2---:R-:W2:Y:S04]  /*d1a0*/  LDL.LU R43, [R1] ;  /* 0x00000000012b7983 */ /* 0x004ea80000300800 */
[----:B------:R3:W-:Y:S04]  /*d1b0*/  STL [R1+0x61c], R44 ;  /* 0x00061c2c01007387 */ /* 0x0007e80000100800 */
[----:B---3--:R-:W3:Y:S04]  /*d1c0*/  LDL.LU R44, [R1+0x4] ;  /* 0x00000400012c7983 */ /* 0x008ee80000300800 */
[----:B------:R4:W-:Y:S04]  /*d1d0*/  STL [R1+0x618], R45 ;  /* 0x0006182d01007387 */ /* 0x0009e80000100800 */
[----:B----4-:R-:W4:Y:S04]  /*d1e0*/  LDL.LU R45, [R1+0x8] ;  /* 0x00000800012d7983 */ /* 0x010f280000300800 */
[----:B------:R5:W-:Y:S04]  /*d1f0*/  STL [R1+0x614], R46 ;  /* 0x0006142e01007387 */ /* 0x000be80000100800 */
[----:B-----5:R-:W5:Y:S04]  /*d200*/  LDL.LU R46, [R1+0xc] ;  /* 0x00000c00012e7983 */ /* 0x020f680000300800 */
[----:B------:R0:W-:Y:S04]  /*d210*/  STL [R1+0x610], R47 ;  /* 0x0006102f01007387 */ /* 0x0001e80000100800 */
[----:B0-----:R-:W5:Y:S04]  /*d220*/  LDL.LU R47, [R1+0x10] ;  /* 0x00001000012f7983 */ /* 0x001f680000300800 */
        /* <DEDUP_REMOVED lines=136> */
[----:B------:R-:W5:Y:S04]  /*dab0*/  LDL.LU R0, [R1+0x1b0] ;  /* 0x0001b00001007983 */ /* 0x000f680000300800 */
[----:B------:R-:W5:Y:S04]  /*dac0*/  LDL.LU R2, [R1+0x204] ;  /* 0x0002040001027983 */ /* 0x000f680000300800 */
        /* <DEDUP_REMOVED lines=67> */
[----:B0-----:R-:W5:Y:S01]  /*df00*/  LDL.LU R149, [R1+0x12c] ;  /* 0x00012c0001957983 */ /* 0x001f620000300800 */
[----:B--2---:R-:W-:-:S03]  /*df10*/  FADD R3, R43, R3 ;  /* 0x000000032b037221 */ /* 0x004fc60000000000 */
[----:B------:R0:W-:Y:S01]  /*df20*/  STL [R1+0x474], R150 ;  /* 0x0004749601007387 */ /* 0x0001e20000100800 */
[----:B---3--:R-:W-:Y:S01]  /*df30*/  FADD R4, R44, R4 ;  /* 0x000000042c047221 */ /* 0x008fe20000000000 */
[----:B----4-:R-:W-:Y:S01]  /*df40*/  FADD R5, R45, R5 ;  /* 0x000000052d057221 */ /* 0x010fe20000000000 */
[----:B-----5:R-:W-:Y:S01]  /*df50*/  FADD R6, R46, R6 ;  /* 0x000000062e067221 */ /* 0x020fe20000000000 */
[----:B------:R-:W-:Y:S01]  /*df60*/  FADD R7, R47, R7 ;  /* 0x000000072f077221 */ /* 0x000fe20000000000 */
[----:B0-----:R-:W2:Y:S04]  /*df70*/  LDL.LU R150, [R1+0x128] ;  /* 0x0001280001967983 */ /* 0x001ea80000300800 */
[----:B------:R0:W-:Y:S01]  /*df80*/  STL [R1+0x470], R151 ;  /* 0x0004709701007387 */ /* 0x0001e20000100800 */
[----:B------:R-:W-:Y:S01]  /*df90*/  FADD R8, R48, R8 ;  /* 0x0000000830087221 */ /* 0x000fe20000000000 */
[----:B------:R-:W-:Y:S01]  /*dfa0*/  FADD R9, R49, R9 ;  /* 0x0000000931097221 */ /* 0x000fe20000000000 */
[----:B------:R-:W-:Y:S01]  /*dfb0*/  FADD R10, R50, R10 ;  /* 0x0000000a320a7221 */ /* 0x000fe20000000000 */
[----:B0-----:R-:W3:Y:S04]  /*dfc0*/  LDL.LU R151, [R1+0x124] ;  /* 0x0001240001977983 */ /* 0x001ee80000300800 */
[----:B------:R-:W4:Y:S04]  /*dfd0*/  LDL.LU R43, [R1+0x620] ;  /* 0x00062000012b7983 */ /* 0x000f280000300800 */
[----:B------:R-:W5:Y:S04]  /*dfe0*/  LDL.LU R44, [R1+0x61c] ;  /* 0x00061c00012c7983 */ /* 0x000f680000300800 */
[----:B------:R-:W4:Y:S04]  /*dff0*/  LDL.LU R45, [R1+0x618] ;  /* 0x00061800012d7983 */ /* 0x000f280000300800 */
[----:B------:R-:W5:Y:S01]  /*e000*/  LDL.LU R46, [R1+0x614] ;  /* 0x00061400012e7983 */ /* 0x000f620000300800 */
[----:B------:R-:W-:-:S03]  /*e010*/  FADD R11, R51, R11 ;  /* 0x0000000b330b7221 */ /* 0x000fc60000000000 */
[----:B------:R-:W4:Y:S01]  /*e020*/  LDL.LU R47, [R1+0x610] ;  /* 0x00061000012f7983 */ /* 0x000f220000300800 */
[----:B------:R-:W-:-:S03]  /*e030*/  FADD R12, R52, R12 ;  /* 0x0000000c340c7221 */ /* 0x000fc60000000000 */
        /* <DEDUP_REMOVED lines=132> */
[----:B------:R-:W5:Y:S04]  /*e880*/  LDL.LU R114, [R1+0x504] ;  /* 0x0005040001727983 */ /* 0x000f680000300800 */
[----:B------:R-:W5:Y:S01]  /*e890*/  LDL.LU R115, [R1+0x500] ;  /* 0x0005000001737983 */ /* 0x000f620000300800 */
[----:B------:R-:W-:Y:S01]  /*e8a0*/  FADD R206, R149, R206 ;  /* 0x000000ce95ce7221 */ /* 0x000fe20000000000 */
[----:B------:R-:W-:Y:S01]  /*e8b0*/  FADD R237, R118, R237 ;  /* 0x000000ed76ed7221 */ /* 0x000fe20000000000 */
[----:B------:R-:W-:Y:S01]  /*e8c0*/  FADD R236, R119, R236 ;  /* 0x000000ec77ec7221 */ /* 0x000fe20000000000 */
[----:B------:R0:W-:Y:S01]  /*e8d0*/  STL [R1+0x200], R116 ;  /* 0x0002007401007387 */ /* 0x0001e20000100800 */
[----:B------:R-:W-:Y:S01]  /*e8e0*/  FADD R235, R120, R235 ;  /* 0x000000eb78eb7221 */ /* 0x000fe20000000000 */
        /* <DEDUP_REMOVED lines=8> */
[----:B0-----:R-:W4:Y:S01]  /*e970*/  LDL.LU R116, [R1+0x1b4] ;  /* 0x0001b40001747983 */ /* 0x001f220000300800 */
[----:B------:R-:W-:Y:S01]  /*e980*/  FADD R226, R129, R226 ;  /* 0x000000e281e27221 */ /* 0x000fe20000000000 */
[----:B------:R-:W-:Y:S01]  /*e990*/  FADD R225, R130, R225 ;  /* 0x000000e182e17221 */ /* 0x000fe20000000000 */
[----:B------:R-:W-:Y:S01]  /*e9a0*/  FADD R224, R131, R224 ;  /* 0x000000e083e07221 */ /* 0x000fe20000000000 */
[----:B------:R-:W4:Y:S01]  /*e9b0*/  LDL.LU R148, [R1+0x208] ;  /* 0x0002080001947983 */ /* 0x000f220000300800 */
[----:B------:R-:W-:Y:S01]  /*e9c0*/  FADD R223, R132, R223 ;  /* 0x000000df84df7221 */ /* 0x000fe20000000000 */
[----:B------:R-:W-:Y:S01]  /*e9d0*/  FADD R216, R139, R216 ;  /* 0x000000d88bd87221 */ /* 0x000fe20000000000 */
[----:B------:R-:W-:Y:S01]  /*e9e0*/  FADD R222, R133, R222 ;  /* 0x000000de85de7221 */ /* 0x000fe20000000000 */
        /* <DEDUP_REMOVED lines=8> */
[----:B------:R-:W5:Y:S01]  /*ea70*/  LDL.LU R149, [R1+0x20c] ;  /* 0x00020c0001957983 */ /* 0x000f620000300800 */
[----:B------:R-:W-:Y:S01]  /*ea80*/  FADD R212, R143, R212 ;  /* 0x000000d48fd47221 */ /* 0x000fe20000000000 */
[----:B------:R-:W-:Y:S01]  /*ea90*/  FADD R218, R137, R218 ;  /* 0x000000da89da7221 */ /* 0x000fe20000000000 */
[----:B------:R-:W-:Y:S01]  /*eaa0*/  FADD R211, R144, R211 ;  /* 0x000000d390d37221 */ /* 0x000fe20000000000 */
[----:B------:R-:W5:Y:S01]  /*eab0*/  LDL.LU R118, [R1+0x1bc] ;  /* 0x0001bc0001767983 */ /* 0x000f620000300800 */
[----:B------:R-:W-:Y:S01]  /*eac0*/  FADD R217, R138, R217 ;  /* 0x000000d98ad97221 */ /* 0x000fe20000000000 */
[----:B------:R-:W-:Y:S01]  /*ead0*/  FADD R210, R145, R210 ;  /* 0x000000d291d27221 */ /* 0x000fe20000000000 */
[----:B---3--:R-:W-:Y:S01]  /*eae0*/  FADD R204, R151, R204 ;  /* 0x000000cc97cc7221 */ /* 0x008fe20000000000 */
[----:B------:R-:W3:Y:S01]  /*eaf0*/  LDL.LU R0, [R1+0x210] ;  /* 0x0002100001007983 */ /* 0x000ee20000300800 */
[----:B------:R-:W-:Y:S01]  /*eb00*/  FADD R209, R146, R209 ;  /* 0x000000d192d17221 */ /* 0x000fe20000000000 */
[----:B--2---:R-:W-:Y:S01]  /*eb10*/  FADD R205, R150, R205 ;  /* 0x000000cd96cd7221 */ /* 0x004fe20000000000 */
[----:B------:R-:W-:Y:S01]  /*eb20*/  FADD R208, R147, R208 ;  /* 0x000000d093d07221 */ /* 0x000fe20000000000 */
[----:B------:R-:W2:Y:S04]  /*eb30*/  LDL.LU R119, [R1+0x1c0] ;  /* 0x0001c00001777983 */ /* 0x000ea80000300800 */
[----:B0-----:R-:W2:Y:S04]  /*eb40*/  LDL.LU R2, [R1+0x214] ;  /* 0x0002140001027983 */ /* 0x001ea80000300800 */
        /* <DEDUP_REMOVED lines=29> */
[----:B------:R-:W2:Y:S01]  /*ed20*/  LDL.LU R147, [R1+0x250] ;  /* 0x0002500001937983 */ /* 0x000ea20000300800 */
[----:B----4-:R-:W-:-:S03]  /*ed30*/  FADD R148, R116, R148 ;  /* 0x0000009474947221 */ /* 0x010fc60000000000 */
[----:B------:R-:W4:Y:S04]  /*ed40*/  LDL.LU R116, [R1+0x4fc] ;  /* 0x0004fc0001747983 */ /* 0x000f280000300800 */
[----:B------:R0:W-:Y:S01]  /*ed50*/  STL [R1+0x208], R148 ;  /* 0x0002089401007387 */ /* 0x0001e20000100800 */
[----:B-----5:R-:W-:-:S03]  /*ed60*/  FADD R149, R117, R149 ;  /* 0x0000009575957221 */ /* 0x020fc60000000000 */
[----:B0-----:R-:W5:Y:S04]  /*ed70*/  LDL.LU R148, [R1+0x254] ;  /* 0x0002540001947983 */ /* 0x001f680000300800 */
[----:B------:R-:W4:Y:S04]  /*ed80*/  LDL.LU R117, [R1+0x4f8] ;  /* 0x0004f80001757983 */ /* 0x000f280000300800 */
[----:B------:R0:W-:Y:S04]  /*ed90*/  STL [R1+0x20c], R149 ;  /* 0x00020c9501007387 */ /* 0x0001e80000100800 */
[----:B0-----:R-:W4:Y:S01]  /*eda0*/  LDL.LU R149, [R1+0x258] ;  /* 0x0002580001957983 */ /* 0x001f220000300800 */
[----:B---3--:R-:W-:Y:S01]  /*edb0*/  FADD R0, R118, R0 ;  /* 0x0000000076007221 */ /* 0x008fe20000000000 */
[----:B--2---:R-:W-:-:S02]  /*edc0*/  FADD R2, R119, R2 ;  /* 0x0000000277027221 */ /* 0x004fc40000000000 */
[----:B------:R-:W2:Y:S01]  /*edd0*/  LDL.LU R118, [R1+0x4f4] ;  /* 0x0004f40001767983 */ /* 0x000ea20000300800 */
[----:B------:R-:W-:-:S03]  /*ede0*/  FADD R121, R120, R121 ;  /* 0x0000007978797221 */ /* 0x000fc60000000000 */
[----:B------:R0:W-:Y:S01]  /*edf0*/  STL [R1+0x210], R0 ;  /* 0x0002100001007387 */ /* 0x0001e20000100800 */
[----:B------:R-:W-:-:S03]  /*ee00*/  FADD R123, R122, R123 ;  /* 0x0000007b7a7b7221 */ /* 0x000fc60000000000 */
[----:B0-----:R-:W3:Y:S04]  /*ee10*/  LDL.LU R0, [R1+0x25c] ;  /* 0x00025c0001007983 */ /* 0x001ee80000300800 */
[----:B------:R-:W2:Y:S04]  /*ee20*/  LDL.LU R119, [R1+0x4f0] ;  /* 0x0004f00001777983 */ /* 0x000ea80000300800 */
[----:B------:R0:W-:Y:S01]  /*ee30*/  STL [R1+0x214], R2 ;  /* 0x0002140201007387 */ /* 0x0001e20000100800 */
[----:B------:R-:W-:Y:S01]  /*ee40*/  FADD R125, R124, R125 ;  /* 0x0000007d7c7d7221 */ /* 0x000fe20000000000 */
[----:B------:R-:W-:-:S02]  /*ee50*/  FADD R127, R126, R127 ;  /* 0x0000007f7e7f7221 */ /* 0x000fc40000000000 */
[----:B0-----:R-:W2:Y:S04]  /*ee60*/  LDL.LU R2, [R1+0x260] ;  /* 0x0002600001027983 */ /* 0x001ea80000300800 */
[----:B------:R-:W2:Y:S04]  /*ee70*/  LDL.LU R120, [R1+0x4ec] ;  /* 0x0004ec0001787983 */ /* 0x000ea80000300800 */
[----:B------:R0:W-:Y:S01]  /*ee80*/  STL [R1+0x218], R121 ;  /* 0x0002187901007387 */ /* 0x0001e20000100800 */
[----:B------:R-:W-:-:S03]  /*ee90*/  FADD R129, R128, R129 ;  /* 0x0000008180817221 */ /* 0x000fc60000000000 */
        /* <DEDUP_REMOVED lines=42> */
[----:B------:R0:W-:Y:S04]  /*f140*/  STL [R1+0x244], R144 ;  /* 0x0002449001007387 */ /* 0x0001e80000100800 */
[----:B0-----:R-:W2:Y:S04]  /*f150*/  LDL.LU R144, [R1+0x278] ;  /* 0x0002780001907983 */ /* 0x001ea80000300800 */
[----:B------:R-:W2:Y:S04]  /*f160*/  LDL.LU R138, [R1+0x4a4] ;  /* 0x0004a400018a7983 */ /* 0x000ea80000300800 */
[----:B------:R0:W-:Y:S04]  /*f170*/  STL [R1+0x248], R145 ;  /* 0x0002489101007387 */ /* 0x0001e80000100800 */
[----:B0-----:R-:W2:Y:S04]  /*f180*/  LDL.LU R145, [R1+0x27c] ;  /* 0x00027c0001917983 */ /* 0x001ea80000300800 */
[----:B------:R0:W-:Y:S01]  /*f190*/  STL [R1+0x24c], R146 ;  /* 0x00024c9201007387 */ /* 0x0001e20000100800 */
[----:B-----5:R-:W-:-:S03]  /*f1a0*/  FADD R148, R24, R148 ;  /* 0x0000009418947221 */ /* 0x020fc60000000000 */
[----:B0-----:R-:W5:Y:S04]  /*f1b0*/  LDL.LU R146, [R1+0x280] ;  /* 0x0002800001927983 */ /* 0x001f680000300800 */
[----:B------:R0:W-:Y:S04]  /*f1c0*/  STL [R1+0x250], R147 ;  /* 0x0002509301007387 */ /* 0x0001e80000100800 */
[----:B0-----:R-:W5:Y:S01]  /*f1d0*/  LDL.LU R147, [R1+0x284] ;  /* 0x0002840001937983 */ /* 0x001f620000300800 */
[----:B----4-:R-:W-:-:S03]  /*f1e0*/  FADD R149, R25, R149 ;  /* 0x0000009519957221 */ /* 0x010fc60000000000 */
[----:B------:R0:W-:Y:S04]  /*f1f0*/  STL [R1+0x254], R148 ;  /* 0x0002549401007387 */ /* 0x0001e80000100800 */
[----:B0-----:R-:W4:Y:S04]  /*f200*/  LDL.LU R148, [R1+0x288] ;  /* 0x0002880001947983 */ /* 0x001f280000300800 */
[----:B------:R0:W-:Y:S04]  /*f210*/  STL [R1+0x258], R149 ;  /* 0x0002589501007387 */ /* 0x0001e80000100800 */
[----:B0-----:R-:W4:Y:S04]  /*f220*/  LDL.LU R149, [R1+0x28c] ;  /* 0x00028c0001957983 */ /* 0x001f280000300800 */
[----:B------:R-:W4:Y:S01]  /*f230*/  LDL.LU R150, [R1+0x290] ;  /* 0x0002900001967983 */ /* 0x000f220000300800 */
[----:B---3--:R-:W-:-:S03]  /*f240*/  FADD R0, R26, R0 ;  /* 0x000000001a007221 */ /* 0x008fc60000000000 */
[----:B------:R-:W3:Y:S01]  /*f250*/  LDL.LU R151, [R1+0x294] ;  /* 0x0002940001977983 */ /* 0x000ee20000300800 */
[----:B--2---:R-:W-:-:S03]  /*f260*/  FADD R2, R27, R2 ;  /* 0x000000021b027221 */ /* 0x004fc60000000000 */
[----:B------:R0:W-:Y:S04]  /*f270*/  STL [R1+0x25c], R0 ;  /* 0x00025c0001007387 */ /* 0x0001e80000100800 */
[----:B------:R-:W2:Y:S04]  /*f280*/  LDL.LU R27, [R1+0x2c8] ;  /* 0x0002c800011b7983 */ /* 0x000ea80000300800 */
[----:B------:R-:W2:Y:S04]  /*f290*/  LDL.LU R26, [R1+0x2cc] ;  /* 0x0002cc00011a7983 */ /* 0x000ea80000300800 */
[----:B------:R1:W-:Y:S04]  /*f2a0*/  STL [R1+0x260], R2 ;  /* 0x0002600201007387 */ /* 0x0003e80000100800 */
[----:B------:R-:W2:Y:S04]  /*f2b0*/  LDL.LU R25, [R1+0x2d0] ;  /* 0x0002d00001197983 */ /* 0x000ea80000300800 */
[----:B------:R-:W2:Y:S04]  /*f2c0*/  LDL.LU R24, [R1+0x2d4] ;  /* 0x0002d40001187983 */ /* 0x000ea80000300800 */
[----:B0-----:R-:W2:Y:S04]  /*f2d0*/  LDL.LU R0, [R1+0x2d8] ;  /* 0x0002d80001007983 */ /* 0x001ea80000300800 */
[----:B-1----:R-:W2:Y:S01]  /*f2e0*/  LDL.LU R2, [R1+0x2dc] ;  /* 0x0002dc0001027983 */ /* 0x002ea20000300800 */
[----:B------:R-:W-:-:S05]  /*f2f0*/  FADD R139, R28, R139 ;  /* 0x0000008b1c8b7221 */ /* 0x000fca0000000000 */
[----:B------:R0:W-:Y:S04]  /*f300*/  STL [R1+0x264], R139 ;  /* 0x0002648b01007387 */ /* 0x0001e80000100800 */
[----:B0-----:R-:W2:Y:S01]  /*f310*/  LDL.LU R139, [R1+0x4a0] ;  /* 0x0004a000018b7983 */ /* 0x001ea20000300800 */
[----:B------:R-:W-:-:S03]  /*f320*/  FADD R140, R29, R140 ;  /* 0x0000008c1d8c7221 */ /* 0x000fc60000000000 */
[----:B------:R-:W2:Y:S04]  /*f330*/  LDL.LU R28, [R1+0x2c4] ;  /* 0x0002c400011c7983 */ /* 0x000ea80000300800 */
        /* <DEDUP_REMOVED lines=20> */
[----:B------:R0:W-:Y:S01]  /*f480*/  STL [R1+0x27c], R145 ;  /* 0x00027c9101007387 */ /* 0x0001e20000100800 */
[----:B-----5:R-:W-:-:S03]  /*f490*/  FADD R146, R35, R146 ;  /* 0x0000009223927221 */ /* 0x020fc60000000000 */
[----:B0-----:R-:W5:Y:S04]  /*f4a0*/  LDL.LU R145, [R1+0x488] ;  /* 0x0004880001917983 */ /* 0x001f680000300800 */
[----:B------:R-:W5:Y:S04]  /*f4b0*/  LDL.LU R34, [R1+0x2ac] ;  /* 0x0002ac0001227983 */ /* 0x000f680000300800 */
[----:B------:R0:W-:Y:S01]  /*f4c0*/  STL [R1+0x280], R146 ;  /* 0x0002809201007387 */ /* 0x0001e20000100800 */
[----:B------:R-:W-:-:S03]  /*f4d0*/  FADD R147, R36, R147 ;  /* 0x0000009324937221 */ /* 0x000fc60000000000 */
[----:B0-----:R-:W5:Y:S04]  /*f4e0*/  LDL.LU R146, [R1+0x484] ;  /* 0x0004840001927983 */ /* 0x001f680000300800 */
[----:B------:R-:W5:Y:S01]  /*f4f0*/  LDL.LU R35, [R1+0x2a8] ;  /* 0x0002a80001237983 */ /* 0x000f620000300800 */
[----:B----4-:R-:W-:-:S03]  /*f500*/  FADD R148, R37, R148 ;  /* 0x0000009425947221 */ /* 0x010fc60000000000 */
[----:B------:R0:W-:Y:S04]  /*f510*/  STL [R1+0x284], R147 ;  /* 0x0002849301007387 */ /* 0x0001e80000100800 */
[----:B0-----:R-:W4:Y:S01]  /*f520*/  LDL.LU R147, [R1+0x480] ;  /* 0x0004800001937983 */ /* 0x001f220000300800 */
[----:B------:R-:W-:-:S03]  /*f530*/  FADD R149, R38, R149 ;  /* 0x0000009526957221 */ /* 0x000fc60000000000 */
[----:B------:R-:W4:Y:S01]  /*f540*/  LDL.LU R36, [R1+0x2a4] ;  /* 0x0002a40001247983 */ /* 0x000f220000300800 */
[----:B------:R-:W-:-:S03]  /*f550*/  FADD R150, R39, R150 ;  /* 0x0000009627967221 */ /* 0x000fc60000000000 */
[----:B------:R0:W-:Y:S04]  /*f560*/  STL [R1+0x288], R148 ;  /* 0x0002889401007387 */ /* 0x0001e80000100800 */
[----:B0-----:R-:W4:Y:S04]  /*f570*/  LDL.LU R148, [R1+0x47c] ;  /* 0x00047c0001947983 */ /* 0x001f280000300800 */
[----:B------:R-:W4:Y:S04]  /*f580*/  LDL.LU R37, [R1+0x2a0] ;  /* 0x0002a00001257983 */ /* 0x000f280000300800 */
[----:B------:R0:W-:Y:S04]  /*f590*/  STL [R1+0x28c], R149 ;  /* 0x00028c9501007387 */ /* 0x0001e80000100800 */
[----:B0-----:R-:W4:Y:S04]  /*f5a0*/  LDL.LU R149, [R1+0x478] ;  /* 0x0004780001957983 */ /* 0x001f280000300800 */
[----:B------:R-:W4:Y:S04]  /*f5b0*/  LDL.LU R38, [R1+0x29c] ;  /* 0x00029c0001267983 */ /* 0x000f280000300800 */
[----:B------:R0:W-:Y:S04]  /*f5c0*/  STL [R1+0x290], R150 ;  /* 0x0002909601007387 */ /* 0x0001e80000100800 */
[----:B0-----:R-:W4:Y:S04]  /*f5d0*/  LDL.LU R150, [R1+0x474] ;  /* 0x0004740001967983 */ /* 0x001f280000300800 */
[----:B------:R-:W4:Y:S01]  /*f5e0*/  LDL.LU R39, [R1+0x298] ;  /* 0x0002980001277983 */ /* 0x000f220000300800 */
[----:B---3--:R-:W-:-:S05]  /*f5f0*/  FADD R151, R40, R151 ;  /* 0x0000009728977221 */ /* 0x008fca0000000000 */
[----:B------:R0:W-:Y:S01]  /*f600*/  STL [R1+0x294], R151 ;  /* 0x0002949701007387 */ /* 0x0001e20000100800 */
[----:B--2---:R-:W-:-:S03]  /*f610*/  FADD R27, R53, R27 ;  /* 0x0000001b351b7221 */ /* 0x004fc60000000000 */
[----:B0-----:R-:W2:Y:S01]  /*f620*/  LDL.LU R151, [R1+0x470] ;  /* 0x0004700001977983 */ /* 0x001ea20000300800 */
        /* <DEDUP_REMOVED lines=11> */
[----:B-----5:R-:W-:Y:S01]  /*f6e0*/  FADD R34, R46, R34 ;  /* 0x000000222e227221 */ /* 0x020fe20000000000 */
[----:B------:R-:W-:Y:S01]  /*f6f0*/  FADD R35, R45, R35 ;  /* 0x000000232d237221 */ /* 0x000fe20000000000 */
[----:B----4-:R-:W-:Y:S01]  /*f700*/  FADD R36, R44, R36 ;  /* 0x000000242c247221 */ /* 0x010fe20000000000 */
[----:B------:R-:W-:Y:S01]  /*f710*/  FADD R37, R43, R37 ;  /* 0x000000252b257221 */ /* 0x000fe20000000000 */
[----:B------:R-:W-:Y:S01]  /*f720*/  FADD R38, R42, R38 ;  /* 0x000000262a267221 */ /* 0x000fe20000000000 */
[----:B------:R-:W-:-:S05]  /*f730*/  FADD R39, R41, R39 ;  /* 0x0000002729277221 */ /* 0x000fca0000000000 */
[----:B------:R0:W-:Y:S04]  /*f740*/  STL [R1+0x298], R39 ;  /* 0x0002982701007387 */ /* 0x0001e80000100800 */
        /* <DEDUP_REMOVED lines=14> */
[----:B------:R-:W2:Y:S04]  /*f830*/  LDL.LU R52, [R1+0x2e0] ;  /* 0x0002e00001347983 */ /* 0x000ea80000300800 */
[----:B------:R2:W-:Y:S04]  /*f840*/  STL [R1+0x2d4], R24 ;  /* 0x0002d41801007387 */ /* 0x0005e80000100800 */
[----:B------:R-:W2:Y:S04]  /*f850*/  LDL.LU R51, [R1+0x2e4] ;  /* 0x0002e40001337983 */ /* 0x000ea80000300800 */
[----:B------:R2:W-:Y:S04]  /*f860*/  STL [R1+0x2d8], R0 ;  /* 0x0002d80001007387 */ /* 0x0005e80000100800 */
        /* <DEDUP_REMOVED lines=13> */
[----:B-1----:R-:W2:Y:S04]  /*f940*/  LDL.LU R38, [R1+0x318] ;  /* 0x0003180001267983 */ /* 0x002ea80000300800 */
[----:B---3--:R-:W3:Y:S04]  /*f950*/  LDL.LU R37, [R1+0x31c] ;  /* 0x00031c0001257983 */ /* 0x008ee80000300800 */
[----:B----4-:R-:W4:Y:S04]  /*f960*/  LDL.LU R36, [R1+0x320] ;  /* 0x0003200001247983 */ /* 0x010f280000300800 */
[----:B-----5:R-:W5:Y:S04]  /*f970*/  LDL.LU R35, [R1+0x324] ;  /* 0x0003240001237983 */ /* 0x020f680000300800 */
[----:B--2---:R-:W2:Y:S04]  /*f980*/  LDL.LU R34, [R1+0x328] ;  /* 0x0003280001227983 */ /* 0x004ea80000300800 */
        /* <DEDUP_REMOVED lines=12> */
[----:B------:R-:W-:Y:S01]  /*fa50*/  FADD R52, R59, R52 ;  /* 0x000000343b347221 */ /* 0x000fe20000000000 */
        /* <DEDUP_REMOVED lines=28> */
[----:B---3--:R-:W-:-:S03]  /*fc20*/  FADD R37, R74, R37 ;  /* 0x000000254a257221 */ /* 0x008fc60000000000 */
[----:B------:R3:W-:Y:S01]  /*fc30*/  STL [R1+0x318], R38 ;  /* 0x0003182601007387 */ /* 0x0007e20000100800 */
[----:B----4-:R-:W-:-:S03]  /*fc40*/  FADD R36, R75, R36 ;  /* 0x000000244b247221 */ /* 0x010fc60000000000 */
[----:B------:R4:W-:Y:S01]  /*fc50*/  STL [R1+0x31c], R37 ;  /* 0x00031c2501007387 */ /* 0x0009e20000100800 */
[----:B-----5:R-:W-:-:S03]  /*fc60*/  FADD R35, R76, R35 ;  /* 0x000000234c237221 */ /* 0x020fc60000000000 */
[----:B------:R5:W-:Y:S01]  /*fc70*/  STL [R1+0x320], R36 ;  /* 0x0003202401007387 */ /* 0x000be20000100800 */
[----:B--2---:R-:W-:-:S03]  /*fc80*/  FADD R34, R77, R34 ;  /* 0x000000224d227221 */ /* 0x004fc60000000000 */
        /* <DEDUP_REMOVED lines=22> */
[----:B0-----:R-:W2:Y:S01]  /*fdf0*/  LDL.LU R52, [R1+0x35c] ;  /* 0x00035c0001347983 */ /* 0x001ea20000300800 */
[----:B------:R-:W-:-:S03]  /*fe00*/  FADD R2, R89, R2 ;  /* 0x0000000259027221 */ /* 0x000fc60000000000 */
[----:B------:R0:W-:Y:S04]  /*fe10*/  STL [R1+0x350], R24 ;  /* 0x0003501801007387 */ /* 0x0001e80000100800 */
[----:B-1----:R-:W2:Y:S04]  /*fe20*/  LDL.LU R51, [R1+0x360] ;  /* 0x0003600001337983 */ /* 0x002ea80000300800 */
        /* <DEDUP_REMOVED lines=181> */
[----:B------:R-:W-:Y:S01]  /*10980*/  FADD R0, R150, R0 ;  /* 0x0000000096007221 */ /* 0x000fe20000000000 */
[----:B------:R-:W-:-:S05]  /*10990*/  FADD R2, R2, R151 ;  /* 0x0000009702027221 */ /* 0x000fca0000000000 */
[----:B------:R0:W-:Y:S04]  /*109a0*/  STL [R1+0x450], R2 ;  /* 0x0004500201007387 */ /* 0x0001e80000100800 */
[----:B------:R0:W-:Y:S04]  /*109b0*/  STL [R1+0x448], R24 ;  /* 0x0004481801007387 */ /* 0x0001e80000100800 */
[----:B------:R0:W-:Y:S02]  /*109c0*/  STL [R1+0x44c], R0 ;  /* 0x00044c0001007387 */ /* 0x0001e40000100800 */
.L_x_32:
[----:B0-----:R-:W0:Y:S02]  /*109d0*/  LDC R0, c[0x0][0x28c] ;  /* 0x0000a300ff007b82 */ /* 0x001e240000000800 */
[----:B0-----:R-:W-:-:S13]  /*109e0*/  ISETP.GE.AND P1, PT, R0, 0x1, PT ;  /* 0x000000010000780c */ /* 0x001fda0003f26270 */
[----:B------:R-:W-:Y:S05]  /*109f0*/  @!P1 BRA `(.L_x_33) ;  /* 0x00000000005c9947 */ /* 0x000fea0003800000 */
[----:B------:R-:W-:-:S06]  /*10a00*/  UISETP.NE.AND UP0, UPT, UR22, 0x3, UPT ;  /* 0x000000031600788c */ /* 0x000fcc000bf05270 */
[----:B------:R-:W-:-:S13]  /*10a10*/  PLOP3.LUT P1, PT, PT, PT, UP0, 0x80, 0x0 ;  /* 0x000000000000781c */ /* 0x000fda0003f2f008 */
[----:B------:R-:W-:Y:S05]  /*10a20*/  @!P1 BRA `(.L_x_34) ;  /* 0x0000000000049947 */ /* 0x000fea0003800000 */
[----:B------:R-:W-:Y:S01]  /*10a30*/  BPT.TRAP 0x1 ;  /* 0x000000040000795c */ /* 0x000fe20000300000 */
.L_x_34:
[----:B------:R-:W-:Y:S04]  /*10a40*/  BSSY B0, `(.L_x_35) ;  /* 0x000000e000007945 */ /* 0x000fe80003800000 */
[----:B------:R-:W-:Y:S05]  /*10a50*/  @!P0 BRA `(.L_x_36) ;  /* 0x0000000000308947 */ /* 0x000fea0003800000 */
[----:B------:R-:W2:Y:S01]  /*10a60*/  LDL R2, [R1+0x454] ;  /* 0x0004540001027983 */ /* 0x000ea20000100800 */
[----:B------:R-:W-:-:S04]  /*10a70*/  UISETP.LT.AND UP0, UPT, UR9, 0x1, UPT ;  /* 0x000000010900788c */ /* 0x000fc8000bf01270 */
[----:B------:R-:W-:-:S04]  /*10a80*/  USEL UR8, UR9, 0x1, UP0 ;  /* 0x0000000109087887 */ /* 0x000fc80008000000 */
[----:B------:R-:W-:-:S04]  /*10a90*/  UIADD3 UR8, UR5, UR9, -UR8 ;  /* 0x0000000905087290 */ /* 0x000fc8000fffe808 */
[----:B------:R-:W-:-:S04]  /*10aa0*/  UIMAD.WIDE.U32 UR6, UR8, -0x55555555, URZ ;  /* 0xaaaaaaab080678a5 */ /* 0x000fc8000f8e003f */
[----:B------:R-:W-:-:S04]  /*10ab0*/  USHF.R.U32.HI UR6, URZ, 0x1, UR7 ;  /* 0x000000013f067899 */ /* 0x000fc80008011607 */
[----:B------:R-:W-:-:S04]  /*10ac0*/  UIMAD UR8, UR6, -0x3, UR8 ;  /* 0xfffffffd060878a4 */ /* 0x000fc8000f8e0208 */
[----:B------:R-:W-:-:S04]  /*10ad0*/  ULEA UR8, UR8, UR11, 0x3 ;  /* 0x0000000b08087291 */ /* 0x000fc8000f8e183f */
[----:B------:R-:W-:-:S06]  /*10ae0*/  UIADD3 UR8, UR8, 0x18, URZ ;  /* 0x0000001808087890 */ /* 0x000fcc000fffe03f */
[----:B------:R-:W-:-:S05]  /*10af0*/  IMAD.U32 R0, RZ, RZ, UR8 ;  /* 0x00000008ff007e24 */ /* 0x000fca000f8e00ff */
[----:B--2---:R-:W-:-:S04]  /*10b00*/  PRMT R0, R2, 0x654, R0 ;  /* 0x0000065402007816 */ /* 0x004fc80000000000 */
[----:B------:R0:W-:Y:S03]  /*10b10*/  SYNCS.ARRIVE.TRANS64.RED.A1T0 RZ, [R0+URZ], RZ ;  /* 0x000000ff00ff79a7 */ /* 0x0001e6000810043f */
.L_x_36:
[----:B------:R-:W-:Y:S05]  /*10b20*/  BSYNC B0 ;  /* 0x0000000000007941 */ /* 0x000fea0003800000 */
.L_x_35:
[----:B------:R-:W-:-:S06]  /*10b30*/  UISETP.GT.U32.AND UP0, UPT, UR13, 0x1, UPT ;  /* 0x000000010d00788c */ /* 0x000fcc000bf04070 */
[----:B------:R-:W-:-:S13]  /*10b40*/  PLOP3.LUT P1, PT, PT, PT, UP0, 0x80, 0x0 ;  /* 0x000000000000781c */ /* 0x000fda0003f2f008 */
[----:B------:R-:W-:Y:S05]  /*10b50*/  @P1 BRA `(.L_x_33) ;  /* 0x0000000000041947 */ /* 0x000fea0003800000 */
[----:B------:R-:W-:Y:S01]  /*10b60*/  BPT.TRAP 0x1 ;  /* 0x000000040000795c */ /* 0x000fe20000300000 */
.L_x_33:
[----:B------:R-:W2:Y:S01]  /*10b70*/  LDL.LU R27, [R1+0x464] ;  /* 0x00046400011b7983 */ /* 0x000ea20000300800 */
[----:B------:R-:W3:Y:S01]  /*10b80*/  LDC R24, c[0x0][0x288] ;  /* 0x0000a200ff187b82 */ /* 0x000ee20000000800 */
[----:B------:R-:W4:Y:S01]  /*10b90*/  S2R R26, SR_TID.X ;  /* 0x00000000001a7919 */ /* 0x000f220000002100 */
[----:B------:R-:W-:Y:S01]  /*10ba0*/  UIADD3 UR8, UR9, UR5, URZ ;  /* 0x0000000509087290 */ /* 0x000fe2000fffe03f */
[----:B------:R-:W-:Y:S01]  /*10bb0*/  ULDC UR6, c[0x0][0x284] ;  /* 0x0000a10000067ab9 */ /* 0x000fe20000000800 */
[----:B------:R-:W0:Y:S01]  /*10bc0*/  LDL.LU R25, [R1+0x460] ;  /* 0x0004600001197983 */ /* 0x000e220000300800 */
[----:B------:R-:W-:Y:S01]  /*10bd0*/  USHF.R.S32.HI UR11, URZ, 0x1f, UR10 ;  /* 0x0000001f3f0b7899 */ /* 0x000fe2000801140a */
[----:B------:R-:W-:Y:S01]  /*10be0*/  IMAD.MOV.U32 R40, RZ, RZ, -0x1 ;  /* 0xffffffffff287424 */ /* 0x000fe200078e00ff */
[----:B------:R-:W-:Y:S01]  /*10bf0*/  UISETP.GT.U32.AND UP0, UPT, UR8, 0x2, UPT ;  /* 0x000000020800788c */ /* 0x000fe2000bf04070 */
[----:B------:R-:W-:Y:S01]  /*10c00*/  ULDC.64 UR16, c[0x0][0x5d0] ;  /* 0x0001740000107ab9 */ /* 0x000fe20000000a00 */
[----:B------:R-:W-:-:S02]  /*10c10*/  UISETP.GE.U32.AND UP1, UPT, UR9, 0x3, UPT ;  /* 0x000000030900788c */ /* 0x000fc4000bf26070 */
[----:B------:R-:W-:Y:S02]  /*10c20*/  UIMAD UR5, UR11, UR16, URZ ;  /* 0x000000100b0572a4 */ /* 0x000fe4000f8e023f */
[----:B------:R-:W-:Y:S01]  /*10c30*/  UISETP.LT.U32.AND UP0, UPT, UR9, 0x3, UP0 ;  /* 0x000000030900788c */ /* 0x000fe20008701070 */
[C---:B----4-:R-:W-:Y:S01]  /*10c40*/  LOP3.LUT R2, R26.reuse, 0x3, RZ, 0xc0, !PT ;  /* 0x000000031a027812 */ /* 0x050fe200078ec0ff */
[----:B------:R-:W-:Y:S01]  /*10c50*/  IMAD.SHL.U32 R32, R26, 0x2, RZ ;  /* 0x000000021a207824 */ /* 0x000fe200078e00ff */
[----:B------:R-:W-:-:S03]  /*10c60*/  SHF.R.U32.HI R34, RZ, 0x7, R26 ;  /* 0x00000007ff227819 */ /* 0x000fc6000001161a */
[----:B---3--:R-:W-:Y:S01]  /*10c70*/  IMAD R2, R2, -0x2, R24 ;  /* 0xfffffffe02027824 */ /* 0x008fe200078e0218 */
[----:B------:R-:W-:Y:S02]  /*10c80*/  LOP3.LUT R34, R34, 0x1, RZ, 0xc0, !PT ;  /* 0x0000000122227812 */ /* 0x000fe400078ec0ff */
[----:B------:R-:W-:-:S03]  /*10c90*/  LOP3.LUT R32, R32, 0x6, RZ, 0xc0, !PT ;  /* 0x0000000620207812 */ /* 0x000fc600078ec0ff */
[----:B------:R-:W-:Y:S02]  /*10ca0*/  IMAD.SHL.U32 R35, R34, 0x40, RZ ;  /* 0x0000004022237824 */ /* 0x000fe400078e00ff */
[----:B--2---:R-:W-:-:S04]  /*10cb0*/  IMAD.WIDE R38, R27, 0x100, RZ ;  /* 0x000001001b267825 */ /* 0x004fc800078e02ff */
[----:B0-----:R-:W-:Y:S01]  /*10cc0*/  IMAD.SHL.U32 R0, R25, 0x100, RZ ;  /* 0x0000010019007824 */ /* 0x001fe200078e00ff */
[----:B------:R-:W-:-:S04]  /*10cd0*/  PRMT R32, R32, 0x6540, R25 ;  /* 0x0000654020207816 */ /* 0x000fc80000000019 */
[----:B------:R-:W-:Y:S01]  /*10ce0*/  ISETP.GE.AND P1, PT, R0, R24, PT ;  /* 0x000000180000720c */ /* 0x000fe20003f26270 */
[----:B------:R-:W-:Y:S01]  /*10cf0*/  IMAD.IADD R0, R2, 0x1, -R0 ;  /* 0x0000000102007824 */ /* 0x000fe200078e0a00 */
[----:B------:R-:W-:Y:S02]  /*10d00*/  SHF.R.U32.HI R2, RZ, 0x2, R26 ;  /* 0x00000002ff027819 */ /* 0x000fe4000001161a */
[----:B------:R-:W-:Y:S01]  /*10d10*/  LOP3.LUT R24, R26, 0x60, RZ, 0xc0, !PT ;  /* 0x000000601a187812 */ /* 0x000fe200078ec0ff */
[----:B------:R-:W-:Y:S01]  /*10d20*/  IMAD.U32 R26, RZ, RZ, UR16 ;  /* 0x00000010ff1a7e24 */ /* 0x000fe2000f8e00ff */
[----:B------:R-:W-:Y:S02]  /*10d30*/  LOP3.LUT R2, R2, 0x7, RZ, 0xc0, !PT ;  /* 0x0000000702027812 */ /* 0x000fe400078ec0ff */
[----:B------:R-:W-:Y:S02]  /*10d40*/  SHF.R.U32.HI R24, RZ, 0x1, R24 ;  /* 0x00000001ff187819 */ /* 0x000fe40000011618 */
[----:B------:R-:W-:-:S02]  /*10d50*/  LOP3.LUT R35, R35, 0x40, R2, 0xe2, !PT ;  /* 0x0000004023237812 */ /* 0x000fc400078ee202 */
[----:B------:R-:W-:Y:S02]  /*10d60*/  IADD3 R2, RZ, -R24, -R2 ;  /* 0x80000018ff027210 */ /* 0x000fe40007ffe802 */
[----:B------:R-:W-:Y:S02]  /*10d70*/  SHF.R.S32.HI R33, RZ, 0x1f, R32 ;  /* 0x0000001fff217819 */ /* 0x000fe40000011420 */
[----:B------:R-:W-:Y:S01]  /*10d80*/  LOP3.LUT R35, R38, R35, R24, 0xfe, !PT ;  /* 0x0000002326237212 */ /* 0x000fe200078efe18 */
[----:B------:R-:W-:Y:S02]  /*10d90*/  IMAD R34, R34, -0x40, R2 ;  /* 0xffffffc022227824 */ /* 0x000fe400078e0202 */
[----:B------:R-:W-:Y:S02]  /*10da0*/  IMAD.SHL.U32 R2, R27, 0x100, RZ ;  /* 0x000001001b027824 */ /* 0x000fe400078e00ff */
[----:B------:R-:W-:-:S03]  /*10db0*/  IMAD.WIDE.U32 R26, R26, UR10, R32 ;  /* 0x0000000a1a1a7c25 */ /* 0x000fc6000f8e0020 */
[C---:B------:R-:W-:Y:S02]  /*10dc0*/  IADD3 R34, -R2.reuse, UR6, R34 ;  /* 0x0000000602227c10 */ /* 0x040fe4000fffe122 */
[----:B------:R-:W-:Y:S01]  /*10dd0*/  ISETP.GE.OR P1, PT, R2, UR6, P1 ;  /* 0x0000000602007c0c */ /* 0x000fe20008f26670 */
[----:B------:R-:W-:-:S04]  /*10de0*/  UIMAD.WIDE.U32 UR6, UR8, -0x55555555, URZ ;  /* 0xaaaaaaab080678a5 */ /* 0x000fc8000f8e003f */
[----:B------:R-:W-:Y:S02]  /*10df0*/  USHF.R.U32.HI UR6, URZ, 0x1, UR7 ;  /* 0x000000013f067899 */ /* 0x000fe40008011607 */
[----:B------:R-:W-:Y:S02]  /*10e00*/  UIMAD UR7, UR10, UR17, UR5 ;  /* 0x000000110a0772a4 */ /* 0x000fe4000f8e0205 */
[----:B------:R-:W-:-:S04]  /*10e10*/  USEL UR5, URZ, 0x1, !UP0 ;  /* 0x000000013f057887 */ /* 0x000fc8000c000000 */
[----:B------:R-:W-:Y:S01]  /*10e20*/  ULOP3.LUT UR4, UR4, UR5, URZ, 0x3c, !UPT ;  /* 0x0000000504047292 */ /* 0x000fe2000f8e3c3f */
[----:B------:R-:W-:Y:S01]  /*10e30*/  VIADD R27, R27, UR7 ;  /* 0x000000071b1b7c36 */ /* 0x000fe20008000000 */
[----:B------:R-:W-:Y:S02]  /*10e40*/  UIMAD UR5, UR6, -0x3, UR8 ;  /* 0xfffffffd060578a4 */ /* 0x000fe4000f8e0208 */
[----:B------:R-:W-:Y:S01]  /*10e50*/  @UP1 ULOP3.LUT UR4, UR4, 0x1, UR6, 0x78, !UPT ;  /* 0x0000000104041892 */ /* 0x000fe2000f8e7806 */
[----:B------:R-:W-:Y:S11]  /*10e60*/  @P1 BRA `(.L_x_37) ;  /* 0x0000012400b41947 */ /* 0x000ff60003800000 */
[----:B------:R-:W0:Y:S01]  /*10e70*/  LDC.64 R28, c[0x0][0x5c8] ;  /* 0x00017200ff1c7b82 */ /* 0x000e220000000a00 */
[----:B------:R-:W-:Y:S01]  /*10e80*/  ULDC.64 UR6, c[0x0][0x5c0] ;  /* 0x0001700000067ab9 */ /* 0x000fe20000000a00 */
[----:B------:R-:W-:Y:S01]  /*10e90*/  BSSY B0, `(.L_x_37) ;  /* 0x000126a000007945 */ /* 0x000fe20003800000 */
[-C--:B0-----:R-:W-:Y:S01]  /*10ea0*/  IMAD R2, R39, R28.reuse, RZ ;  /* 0x0000001c27027224 */ /* 0x081fe200078e02ff */
[----:B------:R-:W-:Y:S01]  /*10eb0*/  SHF.L.U64.HI R36, R28, 0x3, R29 ;  /* 0x000000031c247819 */ /* 0x000fe2000001021d */
[----:B------:R-:W-:-:S04]  /*10ec0*/  IMAD.WIDE.U32 R26, R35, R28, R26 ;  /* 0x0000001c231a7225 */ /* 0x000fc800078e001a */
[----:B------:R-:W-:Y:S01]  /*10ed0*/  IMAD R2, R35, R29, R2 ;  /* 0x0000001d23027224 */ /* 0x000fe200078e0202 */
[----:B------:R-:W-:Y:S02]  /*10ee0*/  LEA R30, P2, R28, R26, 0x7 ;  /* 0x0000001a1c1e7211 */ /* 0x000fe400078438ff */
[----:B------:R-:W-:Y:S01]  /*10ef0*/  IADD3 R24, P1, R26, UR6, RZ ;  /* 0x000000061a187c10 */ /* 0x000fe2000ff3e0ff */
[----:B------:R-:W-:Y:S02]  /*10f00*/  IMAD.IADD R2, R27, 0x1, R2 ;  /* 0x000000011b027824 */ /* 0x000fe400078e0202 */
[----:B------:R-:W-:-:S03]  /*10f10*/  IMAD.SHL.U32 R27, R28, 0x8, RZ ;  /* 0x000000081c1b7824 */ /* 0x000fc600078e00ff */
[----:B------:R-:W-:Y:S02]  /*10f20*/  LEA.HI.X R31, R28, R2, R29, 0x7, P2 ;  /* 0x000000021c1f7211 */ /* 0x000fe400010f3c1d */
[--C-:B------:R-:W-:Y:S02]  /*10f30*/  IADD3 R26, P5, P6, R26, UR6, R27.reuse ;  /* 0x000000061a1a7c10 */ /* 0x100fe4000febe01b */
[----:B------:R-:W-:Y:S02]  /*10f40*/  IADD3 R28, P2, P3, R30, UR6, R27 ;  /* 0x000000061e1c7c10 */ /* 0x000fe4000fb5e01b */
[C---:B------:R-:W-:Y:S02]  /*10f50*/  IADD3.X R27, R2.reuse, UR7, R36, P5, P6 ;  /* 0x00000007021b7c10 */ /* 0x040fe4000afec424 */
[----:B------:R-:W-:Y:S02]  /*10f60*/  FSETP.NEU.AND P5, PT, RZ, UR21, PT ;  /* 0x00000015ff007c0b */ /* 0x000fe4000bfad000 */
[----:B------:R-:W-:-:S02]  /*10f70*/  IADD3.X R25, R2, UR7, RZ, P1, !PT ;  /* 0x0000000702197c10 */ /* 0x000fc40008ffe4ff */
[----:B------:R-:W-:Y:S02]  /*10f80*/  IADD3 R30, P1, R30, UR6, RZ ;  /* 0x000000061e1e7c10 */ /* 0x000fe4000ff3e0ff */
[C---:B------:R-:W-:Y:S02]  /*10f90*/  IADD3.X R29, R31.reuse, UR7, R36, P2, P3 ;  /* 0x000000071f1d7c10 */ /* 0x040fe400097e6424 */
[----:B------:R-:W-:-:S05]  /*10fa0*/  IADD3.X R31, R31, UR7, RZ, P1, !PT ;  /* 0x000000071f1f7c10 */ /* 0x000fca0008ffe4ff */
[----:B------:R-:W-:Y:S05]  /*10fb0*/  @!P5 BRA `(.L_x_38) ;  /* 0x000000d800f8d947 */ /* 0x000fea0003800000 */
[----:B------:R-:W-:Y:S01]  /*10fc0*/  ULDC.64 UR6, c[0x0][0x5b8] ;  /* 0x00016e0000067ab9 */ /* 0x000fe20000000a00 */
[----:B------:R-:W-:Y:S01]  /*10fd0*/  BSSY B1, `(.L_x_39) ;  /* 0x0000013000017945 */ /* 0x000fe20003800000 */
[----:B------:R-:W-:Y:S01]  /*10fe0*/  IMAD.U32 R2, RZ, RZ, UR6 ;  /* 0x00000006ff027e24 */ /* 0x000fe2000f8e00ff */
[----:B------:R-:W-:-:S03]  /*10ff0*/  UIMAD UR6, UR11, UR6, URZ ;  /* 0x000000060b0672a4 */ /* 0x000fc6000f8e023f */
[----:B------:R-:W-:Y:S01]  /*11000*/  IMAD.WIDE.U32 R32, R2, UR10, R32 ;  /* 0x0000000a02207c25 */ /* 0x000fe2000f8e0020 */
[----:B------:R-:W-:-:S03]  /*11010*/  UIMAD UR6, UR10, UR7, UR6 ;  /* 0x000000070a0672a4 */ /* 0x000fc6000f8e0206 */
[----:B------:R-:W-:Y:S01]  /*11020*/  IMAD.MOV.U32 R36, RZ, RZ, R32 ;  /* 0x000000ffff247224 */ /* 0x000fe200078e0020 */
[----:B------:R-:W-:Y:S02]  /*11030*/  ULDC.64 UR10, c[0x0][0x5a8] ;  /* 0x00016a00000a7ab9 */ /* 0x000fe40000000a00 */
[----:B------:R-:W-:Y:S01]  /*11040*/  VIADD R37, R33, UR6 ;  /* 0x0000000621257c36 */ /* 0x000fe20008000000 */
[----:B------:R-:W-:Y:S02]  /*11050*/  ULDC.64 UR6, c[0x0][0x5b0] ;  /* 0x00016c0000067ab9 */ /* 0x000fe40000000a00 */
[----:B------:R-:W-:Y:S02]  /*11060*/  IMAD R2, R39, UR6, RZ ;  /* 0x0000000627027c24 */ /* 0x000fe4000f8e02ff */
[----:B------:R-:W-:-:S04]  /*11070*/  IMAD.WIDE.U32 R32, R35, UR6, R36 ;  /* 0x0000000623207c25 */ /* 0x000fc8000f8e0024 */
[----:B------:R-:W-:Y:S01]  /*11080*/  IMAD R2, R35, UR7, R2 ;  /* 0x0000000723027c24 */ /* 0x000fe2000f8e0202 */
[----:B------:R-:W-:-:S04]  /*11090*/  IADD3 R32, P1, R32, UR10, RZ ;  /* 0x0000000a20207c10 */ /* 0x000fc8000ff3e0ff */
[--C-:B------:R-:W-:Y:S02]  /*110a0*/  IADD3.X R33, R33, UR11, R2.reuse, P1, !PT ;  /* 0x0000000b21217c10 */ /* 0x100fe40008ffe402 */
[----:B------:R-:W-:Y:S02]  /*110b0*/  ISETP.GE.AND P1, PT, R34, 0x1, PT ;  /* 0x000000012200780c */ /* 0x000fe40003f26270 */
[----:B------:R-:W-:Y:S02]  /*110c0*/  PRMT R2, RZ, 0x7610, R2 ;  /* 0x00007610ff027816 */ /* 0x000fe40000000002 */
[----:B------:R-:W-:-:S13]  /*110d0*/  ISETP.LT.OR P2, PT, R0, 0x1, !P1 ;  /* 0x000000010000780c */ /* 0x000fda0004f41670 */
[----:B------:R-:W-:Y:S05]  /*110e0*/  @P2 BRA `(.L_x_40) ;  /* 0x0000000000042947 */ /* 0x000fea0003800000 */
[----:B------:R0:W5:Y:S02]  /*110f0*/  LDG.E.U8 R2, desc[UR14][R32.64] ;  /* 0x0000000e20027981 */ /* 0x000164000c1e1100 */
.L_x_40:
[----:B------:R-:W-:Y:S05]  /*11100*/  BSYNC B1 ;  /* 0x0000000000017941 */ /* 0x000fea0003800000 */
.L_x_39:
[----:B-----5:R-:W-:Y:S01]  /*11110*/  LOP3.LUT R2, R2, 0xff, RZ, 0xc0, !PT ;  /* 0x000000ff02027812 */ /* 0x020fe200078ec0ff */
[----:B------:R-:W-:Y:S03]  /*11120*/  BSSY B1, `(.L_x_41) ;  /* 0x000000b000017945 */ /* 0x000fe60003800000 */
[----:B------:R-:W-:-:S05]  /*11130*/  F2FP.F16.E4M3.UNPACK_B R2, R2 ;  /* 0x00000002ff02723e */ /* 0x000fca00020006ff */
[----:B------:R-:W-:-:S05]  /*11140*/  HADD2.F32 R2, -RZ, R2.H0_H0 ;  /* 0x20000002ff027230 */ /* 0x000fca0000004100 */
[----:B------:R-:W-:-:S04]  /*11150*/  FMUL R2, R2, UR21 ;  /* 0x0000001502027c20 */ /* 0x000fc80008400000 */
[--C-:B------:R-:W-:Y:S01]  /*11160*/  FFMA R3, R3, UR20, R2.reuse ;  /* 0x0000001403037c23 */ /* 0x100fe20008000002 */
[----:B------:R-:W-:-:S04]  /*11170*/  PRMT R2, RZ, 0x7610, R2 ;  /* 0x00007610ff027816 */ /* 0x000fc80000000002 */
[----:B------:R-:W-:-:S05]  /*11180*/  F2FP.SATFINITE.E4M3.F32.PACK_AB_MERGE_C R3, RZ, R3, RZ ;  /* 0x00000003ff03723e */ /* 0x000fca00048070ff */
[----:B------:R2:W-:Y:S01]  /*11190*/  @!P2 STG.E.U8 desc[UR14][R24.64], R3 ;  /* 0x000000031800a986 */ /* 0x0005e2000c10110e */
[----:B------:R-:W-:-:S13]  /*111a0*/  ISETP.LT.OR P2, PT, R0, 0x2, !P1 ;  /* 0x000000020000780c */ /* 0x000fda0004f41670 */
[----:B--2---:R-:W-:Y:S05]  /*111b0*/  @P2 BRA `(.L_x_42) ;  /* 0x0000000000042947 */ /* 0x004fea0003800000 */
[----:B------:R2:W5:Y:S02]  /*111c0*/  LDG.E.U8 R2, desc[UR14][R32.64+0x1] ;  /* 0x0000010e20027981 */ /* 0x000564000c1e1100 */
.L_x_42:
[----:B------:R-:W-:Y:S05]  /*111d0*/  BSYNC B1 ;  /* 0x0000000000017941 */ /* 0x000fea0003800000 */
.L_x_41:
[----:B-----5:R-:W-:Y:S01]  /*111e0*/  LOP3.LUT R2, R2, 0xff, RZ, 0xc0, !PT ;  /* 0x000000ff02027812 */ /* 0x020fe200078ec0ff */
[----:B------:R-:W-:Y:S03]  /*111f0*/  BSSY B1, `(.L_x_43) ;  /* 0x0000013000017945 */ /* 0x000fe60003800000 */
[----:B------:R-:W-:-:S05]  /*11200*/  F2FP.F16.E4M3.UNPACK_B R2, R2 ;  /* 0x00000002ff02723e */ /* 0x000fca00020006ff */
[----:B------:R-:W-:-:S05]  /*11210*/  HADD2.F32 R2, -RZ, R2.H0_H0 ;  /* 0x20000002ff027230 */ /* 0x000fca0000004100 */
[----:B------:R-:W-:-:S04]  /*11220*/  FMUL R2, R2, UR21 ;  /* 0x0000001502027c20 */ /* 0x000fc80008400000 */
[----:B------:R-:W-:-:S05]  /*11230*/  FFMA R4, R4, UR20, R2 ;  /* 0x0000001404047c23 */ /* 0x000fca0008000002 */
[----:B------:R-:W-:-:S05]  /*11240*/  F2FP.SATFINITE.E4M3.F32.PACK_AB_MERGE_C R4, RZ, R4, RZ ;  /* 0x00000004ff04723e */ /* 0x000fca00048070ff */
[----:B------:R3:W-:Y:S01]  /*11250*/  @!P2 STG.E.U8 desc[UR14][R24.64+0x1], R4 ;  /* 0x000001041800a986 */ /* 0x0007e2000c10110e */
[----:B------:R-:W-:-:S05]  /*11260*/  IADD3 R2, P2, R35, 0x8, RZ ;  /* 0x0000000823027810 */ /* 0x000fca0007f5e0ff */
[----:B------:R-:W-:-:S04]  /*11270*/  IMAD.X R3, RZ, RZ, R39, P2 ;  /* 0x000000ffff037224 */ /* 0x000fc800010e0627 */
[----:B------:R-:W-:-:S04]  /*11280*/  IMAD R3, R3, UR6, RZ ;  /* 0x0000000603037c24 */ /* 0x000fc8000f8e02ff */
[C---:B---3--:R-:W-:Y:S02]  /*11290*/  IMAD R4, R2.reuse, UR7, R3 ;  /* 0x0000000702047c24 */ /* 0x048fe4000f8e0203 */
[----:B------:R-:W-:-:S03]  /*112a0*/  IMAD.WIDE.U32 R2, R2, UR6, R36 ;  /* 0x0000000602027c25 */ /* 0x000fc6000f8e0024 */
[----:B------:R-:W-:-:S04]  /*112b0*/  IADD3 R2, P2, R2, UR10, RZ ;  /* 0x0000000a02027c10 */ /* 0x000fc8000ff5e0ff */
[--C-:B------:R-:W-:Y:S02]  /*112c0*/  IADD3.X R3, R3, UR11, R4.reuse, P2, !PT ;  /* 0x0000000b03037c10 */ /* 0x100fe400097fe404 */
[----:B------:R-:W-:Y:S02]  /*112d0*/  ISETP.GE.AND P2, PT, R34, 0x9, PT ;  /* 0x000000092200780c */ /* 0x000fe40003f46270 */
[----:B------:R-:W-:Y:S02]  /*112e0*/  PRMT R4, RZ, 0x7610, R4 ;  /* 0x00007610ff047816 */ /* 0x000fe40000000004 */
[----:B------:R-:W-:-:S13]  /*112f0*/  ISETP.LT.OR P3, PT, R0, 0x1, !P2 ;  /* 0x000000010000780c */ /* 0x000fda0005761670 */
[----:B------:R-:W-:Y:S05]  /*11300*/  @P3 BRA `(.L_x_44) ;  /* 0x0000000000043947 */ /* 0x000fea0003800000 */
[----:B------:R3:W5:Y:S02]  /*11310*/  LDG.E.U8 R4, desc[UR14][R2.64] ;  /* 0x0000000e02047981 */ /* 0x000764000c1e1100 */
.L_x_44:
[----:B------:R-:W-:Y:S05]  /*11320*/  BSYNC B1 ;  /* 0x0000000000017941 */ /* 0x000fea0003800000 */
.L_x_43:
        /* <DEDUP_REMOVED lines=10> */
[----:B----4-:R-:W-:Y:S05]  /*113d0*/  @P3 BRA `(.L_x_46) ;  /* 0x0000000000043947 */ /* 0x010fea0003800000 */
[----:B------:R4:W5:Y:S02]  /*113e0*/  LDG.E.U8 R4, desc[UR14][R2.64+0x1] ;  /* 0x0000010e02047981 */ /* 0x000964000c1e1100 */
.L_x_46:
[----:B------:R-:W-:Y:S05]  /*113f0*/  BSYNC B1 ;  /* 0x0000000000017941 */ /* 0x000fea0003800000 */
.L_x_45:
[----:B-----5:R-:W-:Y:S01]  /*11400*/  LOP3.LUT R4, R4, 0xff, RZ, 0xc0, !PT ;  /* 0x000000ff04047812 */ /* 0x020fe200078ec0ff */
[----:B------:R-:W-:Y:S01]  /*11410*/  BSSY B1, `(.L_x_47) ;  /* 0x000000b000017945 */ /* 0x000fe20003800000 */
[----:B------:R-:W-:Y:S02]  /*11420*/  ISETP.LT.OR P5, PT, R0, 0x9, !P1 ;  /* 0x000000090000780c */ /* 0x000fe40004fa1670 */
[----:B------:R-:W-:-:S05]  /*11430*/  F2FP.F16.E4M3.UNPACK_B R4, R4 ;  /* 0x00000004ff04723e */ /* 0x000fca00020006ff */
[----:B------:R-:W-:-:S05]  /*11440*/  HADD2.F32 R4, -RZ, R4.H0_H0 ;  /* 0x20000004ff047230 */ /* 0x000fca0000004100 */
[----:B------:R-:W-:-:S04]  /*11450*/  FMUL R4, R4, UR21 ;  /* 0x0000001504047c20 */ /* 0x000fc80008400000 */
[--C-:B------:R-:W-:Y:S01]  /*11460*/  FFMA R6, R6, UR20, R4.reuse ;  /* 0x0000001406067c23 */ /* 0x100fe20008000004 */
[----:B------:R-:W-:-:S04]  /*11470*/  PRMT R4, RZ, 0x7610, R4 ;  /* 0x00007610ff047816 */ /* 0x000fc80000000004 */
[----:B------:R-:W-:-:S05]  /*11480*/  F2FP.SATFINITE.E4M3.F32.PACK_AB_MERGE_C R6, RZ, R6, RZ ;  /* 0x00000006ff06723e */ /* 0x000fca00048070ff */
[----:B------:R0:W-:Y:S01]  /*11490*/  @!P3 STG.E.U8 desc[UR14][R26.64+0x1], R6 ;  /* 0x000001061a00b986 */ /* 0x0001e2000c10110e */
[----:B------:R-:W-:Y:S05]  /*114a0*/  @P5 BRA `(.L_x_48) ;  /* 0x0000000000045947 */ /* 0x000fea0003800000 */
[----:B------:R0:W5:Y:S02]  /*114b0*/  LDG.E.U8 R4, desc[UR14][R32.64+0x8] ;  /* 0x0000080e20047981 */ /* 0x000164000c1e1100 */
.L_x_48:
[----:B------:R-:W-:Y:S05]  /*114c0*/  BSYNC B1 ;  /* 0x0000000000017941 */ /* 0x000fea0003800000 */
.L_x_47:
        /* <DEDUP_REMOVED lines=12> */
.L_x_50:
[----:B------:R-:W-:Y:S05]  /*11590*/  BSYNC B1 ;  /* 0x0000000000017941 */ /* 0x000fea0003800000 */
.L_x_49:
        /* <DEDUP_REMOVED lines=12> */
.L_x_52:
[----:B------:R-:W-:Y:S05]  /*11660*/  BSYNC B1 ;  /* 0x0000000000017941 */ /* 0x000fea0003800000 */
.L_x_51:
        /* <DEDUP_REMOVED lines=12> */
.L_x_54:
[----:B------:R-:W-:Y:S05]  /*11730*/  BSYNC B1 ;  /* 0x0000000000017941 */ /* 0x000fea0003800000 */
.L_x_53:
        /* <DEDUP_REMOVED lines=12> */
.L_x_56:
[----:B------:R-:W-:Y:S05]  /*11800*/  BSYNC B1 ;  /* 0x0000000000017941 */ /* 0x000fea0003800000 */
.L_x_55:
        /* <DEDUP_REMOVED lines=12> */
.L_x_58:
[----:B------:R-:W-:Y:S05]  /*118d0*/  BSYNC B1 ;  /* 0x0000000000017941 */ /* 0x000fea0003800000 */
.L_x_57:
        /* <DEDUP_REMOVED lines=12> */
.L_x_60:
[----:B------:R-:W-:Y:S05]  /*119a0*/  BSYNC B1 ;  /* 0x0000000000017941 */ /* 0x000fea0003800000 */
.L_x_59:
        /* <DEDUP_REMOVED lines=12> */
.L_x_62:
[----:B------:R-:W-:Y:S05]  /*11a70*/  BSYNC B1 ;  /* 0x0000000000017941 */ /* 0x000fea0003800000 */
.L_x_61:
        /* <DEDUP_REMOVED lines=12> */
.L_x_64:
[----:B------:R-:W-:Y:S05]  /*11b40*/  BSYNC B1 ;  /* 0x0000000000017941 */ /* 0x000fea0003800000 */
.L_x_63:
        /* <DEDUP_REMOVED lines=12> */
.L_x_66:
[----:B------:R-:W-:Y:S05]  /*11c10*/  BSYNC B1 ;  /* 0x0000000000017941 */ /* 0x000fea0003800000 */
.L_x_65:
        /* <DEDUP_REMOVED lines=12> */
.L_x_68:
[----:B------:R-:W-:Y:S05]  /*11ce0*/  BSYNC B1 ;  /* 0x0000000000017941 */ /* 0x000fea0003800000 */
.L_x_67:
        /* <DEDUP_REMOVED lines=12> */
.L_x_70:
[----:B------:R-:W-:Y:S05]  /*11db0*/  BSYNC B1 ;  /* 0x0000000000017941 */ /* 0x000fea0003800000 */
.L_x_69:
        /* <DEDUP_REMOVED lines=12> */
.L_x_72:
[----:B------:R-:W-:Y:S05]  /*11e80*/  BSYNC B1 ;  /* 0x0000000000017941 */ /* 0x000fea0003800000 */
.L_x_71:
        /* <DEDUP_REMOVED lines=12> */
.L_x_74:
[----:B------:R-:W-:Y:S05]  /*11f50*/  BSYNC B1 ;  /* 0x0000000000017941 */ /* 0x000fea0003800000 */
.L_x_73:
        /* <DEDUP_REMOVED lines=12> */
.L_x_76:
[----:B------:R-:W-:Y:S05]  /*12020*/  BSYNC B1 ;  /* 0x0000000000017941 */ /* 0x000fea0003800000 */
.L_x_75:
        /* <DEDUP_REMOVED lines=12> */
.L_x_78:
[----:B------:R-:W-:Y:S05]  /*120f0*/  BSYNC B1 ;  /* 0x0000000000017941 */ /* 0x000fea0003800000 */
.L_x_77:
        /* <DEDUP_REMOVED lines=12> */
.L_x_80:
[----:B------:R-:W-:Y:S05]  /*121c0*/  BSYNC B1 ;  /* 0x0000000000017941 */ /* 0x000fea0003800000 */
.L_x_79:
        /* <DEDUP_REMOVED lines=12> */
.L_x_82:
[----:B------:R-:W-:Y:S05]  /*12290*/  BSYNC B1 ;  /* 0x0000000000017941 */ /* 0x000fea0003800000 */
.L_x_81:
        /* <DEDUP_REMOVED lines=12> */
.L_x_84:
[----:B------:R-:W-:Y:S05]  /*12360*/  BSYNC B1 ;  /* 0x0000000000017941 */ /* 0x000fea0003800000 */
.L_x_83:
        /* <DEDUP_REMOVED lines=12> */
.L_x_86:
[----:B------:R-:W-:Y:S05]  /*12430*/  BSYNC B1 ;  /* 0x0000000000017941 */ /* 0x000fea0003800000 */
.L_x_85:
        /* <DEDUP_REMOVED lines=12> */
.L_x_88:
[----:B------:R-:W-:Y:S05]  /*12500*/  BSYNC B1 ;  /* 0x0000000000017941 */ /* 0x000fea0003800000 */
.L_x_87:
        /* <DEDUP_REMOVED lines=12> */
.L_x_90:
[----:B------:R-:W-:Y:S05]  /*125d0*/  BSYNC B1 ;  /* 0x0000000000017941 */ /* 0x000fea0003800000 */
.L_x_89:
        /* <DEDUP_REMOVED lines=12> */
.L_x_92:
[----:B------:R-:W-:Y:S05]  /*126a0*/  BSYNC B1 ;  /* 0x0000000000017941 */ /* 0x000fea0003800000 */
.L_x_91:
        /* <DEDUP_REMOVED lines=12> */
.L_x_94:
[----:B------:R-:W-:Y:S05]  /*12770*/  BSYNC B1 ;  /* 0x0000000000017941 */ /* 0x000fea0003800000 */
.L_x_93:
        /* <DEDUP_REMOVED lines=12> */
.L_x_96:
[----:B------:R-:W-:Y:S05]  /*12840*/  BSYNC B1 ;  /* 0x0000000000017941 */ /* 0x000fea0003800000 */
.L_x_95:
        /* <DEDUP_REMOVED lines=12> */
.L_x_98:
[----:B------:R-:W-:Y:S05]  /*12910*/  BSYNC B1 ;  /* 0x0000000000017941 */ /* 0x000fea0003800000 */
.L_x_97:
        /* <DEDUP_REMOVED lines=12> */
.L_x_100:
[----:B------:R-:W-:Y:S05]  /*129e0*/  BSYNC B1 ;  /* 0x0000000000017941 */ /* 0x000fea0003800000 */
.L_x_99:
        /* <DEDUP_REMOVED lines=12> */
.L_x_102:
[----:B------:R-:W-:Y:S05]  /*12ab0*/  BSYNC B1 ;  /* 0x0000000000017941 */ /* 0x000fea0003800000 */
.L_x_101:
        /* <DEDUP_REMOVED lines=12> */
.L_x_104:
[----:B------:R-:W-:Y:S05]  /*12b80*/  BSYNC B1 ;  /* 0x0000000000017941 */ /* 0x000fea0003800000 */
.L_x_103:
        /* <DEDUP_REMOVED lines=12> */
.L_x_106:
[----:B------:R-:W-:Y:S05]  /*12c50*/  BSYNC B1 ;  /* 0x0000000000017941 */ /* 0x000fea0003800000 */
.L_x_105:
        /* <DEDUP_REMOVED lines=12> */
.L_x_108:
[----:B------:R-:W-:Y:S05]  /*12d20*/  BSYNC B1 ;  /* 0x0000000000017941 */ /* 0x000fea0003800000 */
.L_x_107:
        /* <DEDUP_REMOVED lines=12> */
.L_x_110:
[----:B------:R-:W-:Y:S05]  /*12df0*/  BSYNC B1 ;  /* 0x0000000000017941 */ /* 0x000fea0003800000 */
.L_x_109:
        /* <DEDUP_REMOVED lines=12> */
.L_x_112:
[----:B------:R-:W-:Y:S05]  /*12ec0*/  BSYNC B1 ;  /* 0x0000000000017941 */ /* 0x000fea0003800000 */
.L_x_111:
        /* <DEDUP_REMOVED lines=12> */
.L_x_114:
[----:B------:R-:W-:Y:S05]  /*12f90*/  BSYNC B1 ;  /* 0x0000000000017941 */ /* 0x000fea0003800000 */
.L_x_113:
        /* <DEDUP_REMOVED lines=12> */
.L_x_116:
[----:B------:R-:W-:Y:S05]  /*13060*/  BSYNC B1 ;  /* 0x0000000000017941 */ /* 0x000fea0003800000 */
.L_x_115:
        /* <DEDUP_REMOVED lines=12> */
.L_x_118:
[----:B------:R-:W-:Y:S05]  /*13130*/  BSYNC B1 ;  /* 0x0000000000017941 */ /* 0x000fea0003800000 */
.L_x_117:
        /* <DEDUP_REMOVED lines=12> */
.L_x_120:
[----:B------:R-:W-:Y:S05]  /*13200*/  BSYNC B1 ;  /* 0x0000000000017941 */ /* 0x000fea0003800000 */
.L_x_119:
        /* <DEDUP_REMOVED lines=12> */
.L_x_122:
[----:B------:R-:W-:Y:S05]  /*132d0*/  BSYNC B1 ;  /* 0x0000000000017941 */ /* 0x000fea0003800000 */
.L_x_121:
[----:B-----5:R-:W-:Y:S01]  /*132e0*/  LOP3.LUT R4, R4, 0xff, RZ, 0xc0, !PT ;  /* 0x000000ff04047812 */ /* 0x020fe200078ec0ff */
[----:B------:R-:W-:Y:S01]  /*132f0*/  BSSY B1, `(.L_x_123) ;  /* 0x000000b000017945 */ /* 0x000fe20003800000 */
[----:B------:R-:W-:Y:S02]  /*13300*/  ISETP.LT.OR P5, PT, R0, 0x51, !P2 ;  /* 0x000000510000780c */ /* 0x000fe400057a1670 */
[----:B------:R-:W-:-:S05]  /*13310*/  F2FP.F16.E4M3.UNPACK_B R4, R4 ;  /* 0x00000004ff04723e */ /* 0x000fca00020006ff */
[----:B------:R-:W-:-:S05]  /*13320*/  HADD2.F32 R4, -RZ, R4.H0_H0 ;  /* 0x20000004ff047230 */ /* 0x000fca0000004100 */
[----:B------:R-:W-:-:S04]  /*13330*/  FMUL R4, R4, UR21 ;  /* 0x0000001504047c20 */ /* 0x000fc80008400000 */
[----:B------:R-:W-:-:S05]  /*13340*/  FFMA R4, R172, UR20, R4 ;  /* 0x00000014ac047c23 */ /* 0x000fca0008000004 */
[----:B------:R-:W-:Y:S02]  /*13350*/  F2FP.SATFINITE.E4M3.F32.PACK_AB_MERGE_C R5, RZ, R4, RZ ;  /* 0x00000004ff05723e */ /* 0x000fe400048070ff */
[----:B------:R-:W-:-:S03]  /*13360*/  PRMT R4, RZ, 0x7610, R4 ;  /* 0x00007610ff047816 */ /* 0x000fc60000000004 */
[----:B------:R0:W-:Y:S01]  /*13370*/  @!P3 STG.E.U8 desc[UR14][R24.64+0x51], R5 ;  /* 0x000051051800b986 */ /* 0x0001e2000c10110e */
[----:B------:R-:W-:Y:S05]  /*13380*/  @P5 BRA `(.L_x_124) ;  /* 0x0000000000045947 */ /* 0x000fea0003800000 */
[----:B------:R0:W5:Y:S02]  /*13390*/  LDG.E.U8 R4, desc[UR14][R2.64+0x50] ;  /* 0x0000500e02047981 */ /* 0x000164000c1e1100 */
.L_x_124:
[----:B------:R-:W-:Y:S05]  /*133a0*/  BSYNC B1 ;  /* 0x0000000000017941 */ /* 0x000fea0003800000 */
.L_x_123:
[----:B-----5:R-:W-:Y:S01]  /*133b0*/  LOP3.LUT R4, R4, 0xff, RZ, 0xc0, !PT ;  /* 0x000000ff04047812 */ /* 0x020fe200078ec0ff */
[----:B------:R-:W-:Y:S01]  /*133c0*/  BSSY B1, `(.L_x_125) ;  /* 0x000000b000017945 */ /* 0x000fe20003800000 */
[----:B------:R-:W-:Y:S02]  /*133d0*/  ISETP.LT.OR P3, PT, R0, 0x52, !P2 ;  /* 0x000000520000780c */ /* 0x000fe40005761670 */
[----:B------:R-:W-:-:S05]  /*133e0*/  F2FP.F16.E4M3.UNPACK_B R4, R4 ;  /* 0x00000004ff04723e */ /* 0x000fca00020006ff */
[----:B------:R-:W-:-:S05]  /*133f0*/  HADD2.F32 R4, -RZ, R4.H0_H0 ;  /* 0x20000004ff047230 */ /* 0x000fca0000004100 */
[----:B------:R-:W-:-:S04]  /*13400*/  FMUL R4, R4, UR21 ;  /* 0x0000001504047c20 */ /* 0x000fc80008400000 */
[----:B------:R-:W-:-:S05]  /*13410*/  FFMA R4, R173, UR20, R4 ;  /* 0x00000014ad047c23 */ /* 0x000fca0008000004 */
[----:B0-----:R-:W-:Y:S02]  /*13420*/  F2FP.SATFINITE.E4M3.F32.PACK_AB_MERGE_C R5, RZ, R4, RZ ;  /* 0x00000004ff05723e */ /* 0x001fe400048070ff */
[----:B------:R-:W-:-:S03]  /*13430*/  PRMT R4, RZ, 0x7610, R4 ;  /* 0x00007610ff047816 */ /* 0x000fc60000000004 */
[----:B------:R0:W-:Y:S01]  /*13440*/  @!P5 STG.E.U8 desc[UR14][R26.64+0x50], R5 ;  /* 0x000050051a00d986 */ /* 0x0001e2000c10110e */
[----:B------:R-:W-:Y:S05]  /*13450*/  @P3 BRA `(.L_x_126) ;  /* 0x0000000000043947 */ /* 0x000fea0003800000 */
[----:B------:R0:W5:Y:S02]  /*13460*/  LDG.E.U8 R4, desc[UR14][R2.64+0x51] ;  /* 0x0000510e02047981 */ /* 0x000164000c1e1100 */
.L_x_126:
[----:B------:R-:W-:Y:S05]  /*13470*/  BSYNC B1 ;  /* 0x0000000000017941 */ /* 0x000fea0003800000 */
.L_x_125:
        /* <DEDUP_REMOVED lines=12> */
.L_x_128:
[----:B------:R-:W-:Y:S05]  /*13540*/  BSYNC B1 ;  /* 0x0000000000017941 */ /* 0x000fea0003800000 */
.L_x_127:
        /* <DEDUP_REMOVED lines=12> */
.L_x_130:
[----:B------:R-:W-:Y:S05]  /*13610*/  BSYNC B1 ;  /* 0x0000000000017941 */ /* 0x000fea0003800000 */
.L_x_129:
[----:B-----5:R-:W-:Y:S01]  /*13620*/  LOP3.LUT R4, R4, 0xff, RZ, 0xc0, !PT ;  /* 0x000000ff04047812 */ /* 0x020fe200078ec0ff */
[----:B------:R-:W-:Y:S01]  /*13630*/  BSSY B1, `(.L_x_131) ;  /* 0x000000b000017945 */ /* 0x000fe20003800000 */
[----:B------:R-:W-:Y:S02]  /*13640*/  ISETP.LT.OR P5, PT, R0, 0x59, !P2 ;  /* 0x000000590000780c */ /* 0x000fe400057a1670 */
[----:B------:R-:W-:-:S05]  /*13650*/  F2FP.F16.E4M3.UNPACK_B R4, R4 ;  /* 0x00000004ff04723e */ /* 0x000fca00020006ff */
[----:B------:R-:W-:-:S05]  /*13660*/  HADD2.F32 R4, -RZ, R4.H0_H0 ;  /* 0x20000004ff047230 */ /* 0x000fca0000004100 */
[----:B0-----:R-:W-:Y:S01]  /*13670*/  FMUL R5, R4, UR21 ;  /* 0x0000001504057c20 */ /* 0x001fe20008400000 */
[----:B------:R-:W-:-:S03]  /*13680*/  PRMT R4, RZ, 0x7610, R4 ;  /* 0x00007610ff047816 */ /* 0x000fc60000000004 */
[----:B------:R-:W-:-:S05]  /*13690*/  FFMA R5, R176, UR20, R5 ;  /* 0x00000014b0057c23 */ /* 0x000fca0008000005 */
[----:B------:R-:W-:-:S05]  /*136a0*/  F2FP.SATFINITE.E4M3.F32.PACK_AB_MERGE_C R5, RZ, R5, RZ ;  /* 0x00000005ff05723e */ /* 0x000fca00048070ff */
[----:B------:R0:W-:Y:S01]  /*136b0*/  @!P3 STG.E.U8 desc[UR14][R24.64+0x59], R5 ;  /* 0x000059051800b986 */ /* 0x0001e2000c10110e */
[----:B------:R-:W-:Y:S05]  /*136c0*/  @P5 BRA `(.L_x_132) ;  /* 0x0000000000045947 */ /* 0x000fea0003800000 */
[----:B------:R0:W5:Y:S02]  /*136d0*/  LDG.E.U8 R4, desc[UR14][R2.64+0x58] ;  /* 0x0000580e02047981 */ /* 0x000164000c1e1100 */
.L_x_132:
[----:B------:R-:W-:Y:S05]  /*136e0*/  BSYNC B1 ;  /* 0x0000000000017941 */ /* 0x000fea0003800000 */
.L_x_131:
        /* <DEDUP_REMOVED lines=12> */
.L_x_134:
[----:B------:R-:W-:Y:S05]  /*137b0*/  BSYNC B1 ;  /* 0x0000000000017941 */ /* 0x000fea0003800000 */
.L_x_133:
        /* <DEDUP_REMOVED lines=12> */
.L_x_136:
[----:B------:R-:W-:Y:S05]  /*13880*/  BSYNC B1 ;  /* 0x0000000000017941 */ /* 0x000fea0003800000 */
.L_x_135:
        /* <DEDUP_REMOVED lines=12> */
.L_x_138:
[----:B------:R-:W-:Y:S05]  /*13950*/  BSYNC B1 ;  /* 0x0000000000017941 */ /* 0x000fea0003800000 */
.L_x_137:
        /* <DEDUP_REMOVED lines=12> */
.L_x_140:
[----:B------:R-:W-:Y:S05]  /*13a20*/  BSYNC B1 ;  /* 0x0000000000017941 */ /* 0x000fea0003800000 */
.L_x_139:
        /* <DEDUP_REMOVED lines=12> */
.L_x_142:
[----:B------:R-:W-:Y:S05]  /*13af0*/  BSYNC B1 ;  /* 0x0000000000017941 */ /* 0x000fea0003800000 */
.L_x_141:
        /* <DEDUP_REMOVED lines=12> */
.L_x_144:
[----:B------:R-:W-:Y:S05]  /*13bc0*/  BSYNC B1 ;  /* 0x0000000000017941 */ /* 0x000fea0003800000 */
.L_x_143:
        /* <DEDUP_REMOVED lines=12> */
.L_x_146:
[----:B------:R-:W-:Y:S05]  /*13c90*/  BSYNC B1 ;  /* 0x0000000000017941 */ /* 0x000fea0003800000 */
.L_x_145:
        /* <DEDUP_REMOVED lines=12> */
.L_x_148:
[----:B------:R-:W-:Y:S05]  /*13d60*/  BSYNC B1 ;  /* 0x0000000000017941 */ /* 0x000fea0003800000 */
.L_x_147:
        /* <DEDUP_REMOVED lines=12> */
.L_x_150:
[----:B------:R-:W-:Y:S05]  /*13e30*/  BSYNC B1 ;  /* 0x0000000000017941 */ /* 0x000fea0003800000 */
.L_x_149:
        /* <DEDUP_REMOVED lines=12> */
.L_x_152:
[----:B------:R-:W-:Y:S05]  /*13f00*/  BSYNC B1 ;  /* 0x0000000000017941 */ /* 0x000fea0003800000 */
.L_x_151:
        /* <DEDUP_REMOVED lines=12> */
.L_x_154:
[----:B------:R-:W-:Y:S05]  /*13fd0*/  BSYNC B1 ;  /* 0x0000000000017941 */ /* 0x000fea0003800000 */
.L_x_153:
        /* <DEDUP_REMOVED lines=12> */
.L_x_156:
[----:B------:R-:W-:Y:S05]  /*140a0*/  BSYNC B1 ;  /* 0x0000000000017941 */ /* 0x000fea0003800000 */
.L_x_155:
        /* <DEDUP_REMOVED lines=12> */
.L_x_158:
[----:B------:R-:W-:Y:S05]  /*14170*/  BSYNC B1 ;  /* 0x0000000000017941 */ /* 0x000fea0003800000 */
.L_x_157:
        /* <DEDUP_REMOVED lines=12> */
.L_x_160:
[----:B------:R-:W-:Y:S05]  /*14240*/  BSYNC B1 ;  /* 0x0000000000017941 */ /* 0x000fea0003800000 */
.L_x_159:
        /* <DEDUP_REMOVED lines=12> */
.L_x_162:
[----:B------:R-:W-:Y:S05]  /*14310*/  BSYNC B1 ;  /* 0x0000000000017941 */ /* 0x000fea0003800000 */
.L_x_161:
        /* <DEDUP_REMOVED lines=12> */
.L_x_164:
[----:B------:R-:W-:Y:S05]  /*143e0*/  BSYNC B1 ;  /* 0x0000000000017941 */ /* 0x000fea0003800000 */
.L_x_163:
        /* <DEDUP_REMOVED lines=12> */
.L_x_166:
[----:B------:R-:W-:Y:S05]  /*144b0*/  BSYNC B1 ;  /* 0x0000000000017941 */ /* 0x000fea0003800000 */
.L_x_165:
        /* <DEDUP_REMOVED lines=12> */
.L_x_168:
[----:B------:R-:W-:Y:S05]  /*14580*/  BSYNC B1 ;  /* 0x0000000000017941 */ /* 0x000fea0003800000 */
.L_x_167:
        /* <DEDUP_REMOVED lines=12> */
.L_x_170:
[----:B------:R-:W-:Y:S05]  /*14650*/  BSYNC B1 ;  /* 0x0000000000017941 */ /* 0x000fea0003800000 */
.L_x_169:
        /* <DEDUP_REMOVED lines=12> */
.L_x_172:
[----:B------:R-:W-:Y:S05]  /*14720*/  BSYNC B1 ;  /* 0x0000000000017941 */ /* 0x000fea0003800000 */
.L_x_171:
        /* <DEDUP_REMOVED lines=12> */
.L_x_174:
[----:B------:R-:W-:Y:S05]  /*147f0*/  BSYNC B1 ;  /* 0x0000000000017941 */ /* 0x000fea0003800000 */
.L_x_173:
        /* <DEDUP_REMOVED lines=12> */
.L_x_176:
[----:B------:R-:W-:Y:S05]  /*148c0*/  BSYNC B1 ;  /* 0x0000000000017941 */ /* 0x000fea0003800000 */
.L_x_175:
        /* <DEDUP_REMOVED lines=12> */
.L_x_178:
[----:B------:R-:W-:Y:S05]  /*14990*/  BSYNC B1 ;  /* 0x0000000000017941 */ /* 0x000fea0003800000 */
.L_x_177:
        /* <DEDUP_REMOVED lines=12> */
.L_x_180:
[----:B------:R-:W-:Y:S05]  /*14a60*/  BSYNC B1 ;  /* 0x0000000000017941 */ /* 0x000fea0003800000 */
.L_x_179:
        /* <DEDUP_REMOVED lines=12> */
.L_x_182:
[----:B------:R-:W-:Y:S05]  /*14b30*/  BSYNC B1 ;  /* 0x0000000000017941 */ /* 0x000fea0003800000 */
.L_x_181:
        /* <DEDUP_REMOVED lines=12> */
.L_x_184:
[----:B------:R-:W-:Y:S05]  /*14c00*/  BSYNC B1 ;  /* 0x0000000000017941 */ /* 0x000fea0003800000 */
.L_x_183:
        /* <DEDUP_REMOVED lines=12> */
.L_x_186:
[----:B------:R-:W-:Y:S05]  /*14cd0*/  BSYNC B1 ;  /* 0x0000000000017941 */ /* 0x000fea0003800000 */
.L_x_185:
        /* <DEDUP_REMOVED lines=12> */
.L_x_188:
[----:B------:R-:W-:Y:S05]  /*14da0*/  BSYNC B1 ;  /* 0x0000000000017941 */ /* 0x000fea0003800000 */
.L_x_187:
        /* <DEDUP_REMOVED lines=12> */
.L_x_190:
[----:B------:R-:W-:Y:S05]  /*14e70*/  BSYNC B1 ;  /* 0x0000000000017941 */ /* 0x000fea0003800000 */
.L_x_189:
        /* <DEDUP_REMOVED lines=12> */
.L_x_192:
[----:B------:R-:W-:Y:S05]  /*14f40*/  BSYNC B1 ;  /* 0x0000000000017941 */ /* 0x000fea0003800000 */
.L_x_191:
        /* <DEDUP_REMOVED lines=12> */
.L_x_194:
[----:B------:R-:W-:Y:S05]  /*15010*/  BSYNC B1 ;  /* 0x0000000000017941 */ /* 0x000fea0003800000 */
.L_x_193:
        /* <DEDUP_REMOVED lines=12> */
.L_x_196:
[----:B------:R-:W-:Y:S05]  /*150e0*/  BSYNC B1 ;  /* 0x0000000000017941 */ /* 0x000fea0003800000 */
.L_x_195:
        /* <DEDUP_REMOVED lines=12> */
.L_x_198:
[----:B------:R-:W-:Y:S05]  /*151b0*/  BSYNC B1 ;  /* 0x0000000000017941 */ /* 0x000fea0003800000 */
.L_x_197:
        /* <DEDUP_REMOVED lines=12> */
.L_x_200:
[----:B------:R-:W-:Y:S05]  /*15280*/  BSYNC B1 ;  /* 0x0000000000017941 */ /* 0x000fea0003800000 */
.L_x_199:
        /* <DEDUP_REMOVED lines=12> */
.L_x_202:
[----:B------:R-:W-:Y:S05]  /*15350*/  BSYNC B1 ;  /* 0x0000000000017941 */ /* 0x000fea0003800000 */
.L_x_201:
        /* <DEDUP_REMOVED lines=12> */
.L_x_204:
[----:B------:R-:W-:Y:S05]  /*15420*/  BSYNC B1 ;  /* 0x0000000000017941 */ /* 0x000fea0003800000 */
.L_x_203:
        /* <DEDUP_REMOVED lines=12> */
.L_x_206:
[----:B------:R-:W-:Y:S05]  /*154f0*/  BSYNC B1 ;  /* 0x0000000000017941 */ /* 0x000fea0003800000 */
.L_x_205:
        /* <DEDUP_REMOVED lines=12> */
.L_x_208:
[----:B------:R-:W-:Y:S05]  /*155c0*/  BSYNC B1 ;  /* 0x0000000000017941 */ /* 0x000fea0003800000 */
.L_x_207:
        /* <DEDUP_REMOVED lines=12> */
.L_x_210:
[----:B------:R-:W-:Y:S05]  /*15690*/  BSYNC B1 ;  /* 0x0000000000017941 */ /* 0x000fea0003800000 */
.L_x_209:
        /* <DEDUP_REMOVED lines=12> */
.L_x_212:
[----:B------:R-:W-:Y:S05]  /*15760*/  BSYNC B1 ;  /* 0x0000000000017941 */ /* 0x000fea0003800000 */
.L_x_211:
        /* <DEDUP_REMOVED lines=12> */
.L_x_214:
[----:B------:R-:W-:Y:S05]  /*15830*/  BSYNC B1 ;  /* 0x0000000000017941 */ /* 0x000fea0003800000 */
.L_x_213:
        /* <DEDUP_REMOVED lines=12> */
.L_x_216:
[----:B------:R-:W-:Y:S05]  /*15900*/  BSYNC B1 ;  /* 0x0000000000017941 */ /* 0x000fea0003800000 */
.L_x_215:
        /* <DEDUP_REMOVED lines=12> */
.L_x_218:
[----:B------:R-:W-:Y:S05]  /*159d0*/  BSYNC B1 ;  /* 0x0000000000017941 */ /* 0x000fea0003800000 */
.L_x_217:
        /* <DEDUP_REMOVED lines=12> */
.L_x_220:
[----:B------:R-:W-:Y:S05]  /*15aa0*/  BSYNC B1 ;  /* 0x0000000000017941 */ /* 0x000fea0003800000 */
.L_x_219:
        /* <DEDUP_REMOVED lines=12> */
.L_x_222:
[----:B------:R-:W-:Y:S05]  /*15b70*/  BSYNC B1 ;  /* 0x0000000000017941 */ /* 0x000fea0003800000 */
.L_x_221:
        /* <DEDUP_REMOVED lines=12> */
.L_x_224:
[----:B------:R-:W-:Y:S05]  /*15c40*/  BSYNC B1 ;  /* 0x0000000000017941 */ /* 0x000fea0003800000 */
.L_x_223:
        /* <DEDUP_REMOVED lines=12> */
.L_x_226:
[----:B------:R-:W-:Y:S05]  /*15d10*/  BSYNC B1 ;  /* 0x0000000000017941 */ /* 0x000fea0003800000 */
.L_x_225:
        /* <DEDUP_REMOVED lines=12> */
.L_x_228:
[----:B------:R-:W-:Y:S05]  /*15de0*/  BSYNC B1 ;  /* 0x0000000000017941 */ /* 0x000fea0003800000 */
.L_x_227:
        /* <DEDUP_REMOVED lines=12> */
.L_x_230:
[----:B------:R-:W-:Y:S05]  /*15eb0*/  BSYNC B1 ;  /* 0x0000000000017941 */ /* 0x000fea0003800000 */
.L_x_229:
        /* <DEDUP_REMOVED lines=12> */
.L_x_232:
[----:B------:R-:W-:Y:S05]  /*15f80*/  BSYNC B1 ;  /* 0x0000000000017941 */ /* 0x000fea0003800000 */
.L_x_231:
        /* <DEDUP_REMOVED lines=12> */
.L_x_234:
[----:B------:R-:W-:Y:S05]  /*16050*/  BSYNC B1 ;  /* 0x0000000000017941 */ /* 0x000fea0003800000 */
.L_x_233:
        /* <DEDUP_REMOVED lines=12> */
.L_x_236:
[----:B------:R-:W-:Y:S05]  /*16120*/  BSYNC B1 ;  /* 0x0000000000017941 */ /* 0x000fea0003800000 */
.L_x_235:
        /* <DEDUP_REMOVED lines=12> */
.L_x_238:
[----:B------:R-:W-:Y:S05]  /*161f0*/  BSYNC B1 ;  /* 0x0000000000017941 */ /* 0x000fea0003800000 */
.L_x_237:
        /* <DEDUP_REMOVED lines=12> */
.L_x_240:
[----:B------:R-:W-:Y:S05]  /*162c0*/  BSYNC B1 ;  /* 0x0000000000017941 */ /* 0x000fea0003800000 */
.L_x_239:
        /* <DEDUP_REMOVED lines=12> */
.L_x_242:
[----:B------:R-:W-:Y:S05]  /*16390*/  BSYNC B1 ;  /* 0x0000000000017941 */ /* 0x000fea0003800000 */
.L_x_241:
        /* <DEDUP_REMOVED lines=12> */
.L_x_244:
[----:B------:R-:W-:Y:S05]  /*16460*/  BSYNC B1 ;  /* 0x0000000000017941 */ /* 0x000fea0003800000 */
.L_x_243:
        /* <DEDUP_REMOVED lines=12> */
.L_x_246:
[----:B------:R-:W-:Y:S05]  /*16530*/  BSYNC B1 ;  /* 0x0000000000017941 */ /* 0x000fea0003800000 */
.L_x_245:
        /* <DEDUP_REMOVED lines=12> */
.L_x_248:
[----:B------:R-:W-:Y:S05]  /*16600*/  BSYNC B1 ;  /* 0x0000000000017941 */ /* 0x000fea0003800000 */
.L_x_247:
        /* <DEDUP_REMOVED lines=12> */
.L_x_250:
[----:B------:R-:W-:Y:S05]  /*166d0*/  BSYNC B1 ;  /* 0x0000000000017941 */ /* 0x000fea0003800000 */
.L_x_249:
        /* <DEDUP_REMOVED lines=12> */
.L_x_252:
[----:B------:R-:W-:Y:S05]  /*167a0*/  BSYNC B1 ;  /* 0x0000000000017941 */ /* 0x000fea0003800000 */
.L_x_251:
        /* <DEDUP_REMOVED lines=12> */
.L_x_254:
[----:B------:R-:W-:Y:S05]  /*16870*/  BSYNC B1 ;  /* 0x0000000000017941 */ /* 0x000fea0003800000 */
.L_x_253:
[----:B0-----:R-:W2:Y:S01]  /*16880*/  LDL.LU R5, [R1+0x200] ;  /* 0x0002000001057983 */ /* 0x001ea20000300800 */
[----:B-----5:R-:W-:Y:S01]  /*16890*/  LOP3.LUT R4, R4, 0xff, RZ, 0xc0, !PT ;  /* 0x000000ff04047812 */ /* 0x020fe200078ec0ff */
[----:B------:R-:W-:Y:S01]  /*168a0*/  BSSY B1, `(.L_x_255) ;  /* 0x000000b000017945 */ /* 0x000fe20003800000 */
[----:B------:R-:W-:Y:S02]  /*168b0*/  ISETP.LT.OR P5, PT, R0, 0xd9, !P1 ;  /* 0x000000d90000780c */ /* 0x000fe40004fa1670 */
[----:B------:R-:W-:-:S05]  /*168c0*/  F2FP.F16.E4M3.UNPACK_B R4, R4 ;  /* 0x00000004ff04723e */ /* 0x000fca00020006ff */
[----:B------:R-:W-:-:S05]  /*168d0*/  HADD2.F32 R4, -RZ, R4.H0_H0 ;  /* 0x20000004ff047230 */ /* 0x000fca0000004100 */
[----:B------:R-:W-:-:S04]  /*168e0*/  FMUL R4, R4, UR21 ;  /* 0x0000001504047c20 */ /* 0x000fc80008400000 */
[----:B--2---:R-:W-:-:S05]  /*168f0*/  FFMA R4, R5, UR20, R4 ;  /* 0x0000001405047c23 */ /* 0x004fca0008000004 */
[----:B------:R-:W-:Y:S02]  /*16900*/  F2FP.SATFINITE.E4M3.F32.PACK_AB_MERGE_C R5, RZ, R4, RZ ;  /* 0x00000004ff05723e */ /* 0x000fe400048070ff */
[----:B------:R-:W-:-:S03]  /*16910*/  PRMT R4, RZ, 0x7610, R4 ;  /* 0x00007610ff047816 */ /* 0x000fc60000000004 */
[----:B------:R0:W-:Y:S01]  /*16920*/  @!P3 STG.E.U8 desc[UR14][R26.64+0xd1], R5 ;  /* 0x0000d1051a00b986 */ /* 0x0001e2000c10110e */
[----:B------:R-:W-:Y:S05]  /*16930*/  @P5 BRA `(.L_x_256) ;  /* 0x0000000000045947 */ /* 0x000fea0003800000 */
[----:B------:R2:W5:Y:S02]  /*16940*/  LDG.E.U8 R4, desc[UR14][R32.64+0xd8] ;  /* 0x0000d80e20047981 */ /* 0x000564000c1e1100 */
.L_x_256:
[----:B------:R-:W-:Y:S05]  /*16950*/  BSYNC B1 ;  /* 0x0000000000017941 */ /* 0x000fea0003800000 */
.L_x_255:
[----:B0-----:R-:W3:Y:S01]  /*16960*/  LDL.LU R5, [R1+0x204] ;  /* 0x0002040001057983 */ /* 0x001ee20000300800 */
[----:B-----5:R-:W-:Y:S01]  /*16970*/  LOP3.LUT R4, R4, 0xff, RZ, 0xc0, !PT ;  /* 0x000000ff04047812 */ /* 0x020fe200078ec0ff */
[----:B------:R-:W-:Y:S01]  /*16980*/  BSSY B1, `(.L_x_257) ;  /* 0x000000b000017945 */ /* 0x000fe20003800000 */
[----:B------:R-:W-:Y:S02]  /*16990*/  ISETP.LT.OR P3, PT, R0, 0xda, !P1 ;  /* 0x000000da0000780c */ /* 0x000fe40004f61670 */
[----:B------:R-:W-:-:S05]  /*169a0*/  F2FP.F16.E4M3.UNPACK_B R4, R4 ;  /* 0x00000004ff04723e */ /* 0x000fca00020006ff */
[----:B------:R-:W-:-:S05]  /*169b0*/  HADD2.F32 R4, -RZ, R4.H0_H0 ;  /* 0x20000004ff047230 */ /* 0x000fca0000004100 */
[----:B------:R-:W-:-:S04]  /*169c0*/  FMUL R4, R4, UR21 ;  /* 0x0000001504047c20 */ /* 0x000fc80008400000 */
[----:B---3--:R-:W-:-:S05]  /*169d0*/  FFMA R4, R5, UR20, R4 ;  /* 0x0000001405047c23 */ /* 0x008fca0008000004 */
[----:B------:R-:W-:Y:S02]  /*169e0*/  F2FP.SATFINITE.E4M3.F32.PACK_AB_MERGE_C R5, RZ, R4, RZ ;  /* 0x00000004ff05723e */ /* 0x000fe400048070ff */
[----:B------:R-:W-:-:S03]  /*169f0*/  PRMT R4, RZ, 0x7610, R4 ;  /* 0x00007610ff047816 */ /* 0x000fc60000000004 */
[----:B------:R0:W-:Y:S01]  /*16a00*/  @!P5 STG.E.U8 desc[UR14][R24.64+0xd8], R5 ;  /* 0x0000d8051800d986 */ /* 0x0001e2000c10110e */
[----:B------:R-:W-:Y:S05]  /*16a10*/  @P3 BRA `(.L_x_258) ;  /* 0x0000000000043947 */ /* 0x000fea0003800000 */
[----:B------:R3:W5:Y:S02]  /*16a20*/  LDG.E.U8 R4, desc[UR14][R32.64+0xd9] ;  /* 0x0000d90e20047981 */ /* 0x000764000c1e1100 */
.L_x_258:
[----:B------:R-:W-:Y:S05]  /*16a30*/  BSYNC B1 ;  /* 0x0000000000017941 */ /* 0x000fea0003800000 */
.L_x_257:
        /* <DEDUP_REMOVED lines=13> */
.L_x_260:
[----:B------:R-:W-:Y:S05]  /*16b10*/  BSYNC B1 ;  /* 0x0000000000017941 */ /* 0x000fea0003800000 */
.L_x_259:
        /* <DEDUP_REMOVED lines=13> */
.L_x_262:
[----:B------:R-:W-:Y:S05]  /*16bf0*/  BSYNC B1 ;  /* 0x0000000000017941 */ /* 0x000fea0003800000 */
.L_x_261:
        /* <DEDUP_REMOVED lines=13> */
.L_x_264:
[----:B------:R-:W-:Y:S05]  /*16cd0*/  BSYNC B1 ;  /* 0x0000000000017941 */ /* 0x000fea0003800000 */
.L_x_263:
        /* <DEDUP_REMOVED lines=13> */
.L_x_266:
[----:B------:R-:W-:Y:S05]  /*16db0*/  BSYNC B1 ;  /* 0x0000000000017941 */ /* 0x000fea0003800000 */
.L_x_265:
        /* <DEDUP_REMOVED lines=13> */
.L_x_268:
[----:B------:R-:W-:Y:S05]  /*16e90*/  BSYNC B1 ;  /* 0x0000000000017941 */ /* 0x000fea0003800000 */
.L_x_267:
        /* <DEDUP_REMOVED lines=13> */
.L_x_270:
[----:B------:R-:W-:Y:S05]  /*16f70*/  BSYNC B1 ;  /* 0x0000000000017941 */ /* 0x000fea0003800000 */
.L_x_269:
        /* <DEDUP_REMOVED lines=13> */
.L_x_272:
[----:B------:R-:W-:Y:S05]  /*17050*/  BSYNC B1 ;  /* 0x0000000000017941 */ /* 0x000fea0003800000 */
.L_x_271:
        /* <DEDUP_REMOVED lines=13> */
.L_x_274:
[----:B------:R-:W-:Y:S05]  /*17130*/  BSYNC B1 ;  /* 0x0000000000017941 */ /* 0x000fea0003800000 */
.L_x_273:
        /* <DEDUP_REMOVED lines=13> */
.L_x_276:
[----:B------:R-:W-:Y:S05]  /*17210*/  BSYNC B1 ;  /* 0x0000000000017941 */ /* 0x000fea0003800000 */
.L_x_275:
        /* <DEDUP_REMOVED lines=13> */
.L_x_278:
[----:B------:R-:W-:Y:S05]  /*172f0*/  BSYNC B1 ;  /* 0x0000000000017941 */ /* 0x000fea0003800000 */
.L_x_277:
        /* <DEDUP_REMOVED lines=13> */
.L_x_280:
[----:B------:R-:W-:Y:S05]  /*173d0*/  BSYNC B1 ;  /* 0x0000000000017941 */ /* 0x000fea0003800000 */
.L_x_279:
        /* <DEDUP_REMOVED lines=13> */
.L_x_282:
[----:B------:R-:W-:Y:S05]  /*174b0*/  BSYNC B1 ;  /* 0x0000000000017941 */ /* 0x000fea0003800000 */
.L_x_281:
        /* <DEDUP_REMOVED lines=13> */
.L_x_284:
[----:B------:R-:W-:Y:S05]  /*17590*/  BSYNC B1 ;  /* 0x0000000000017941 */ /* 0x000fea0003800000 */
.L_x_283:
        /* <DEDUP_REMOVED lines=13> */
.L_x_286:
[----:B------:R-:W-:Y:S05]  /*17670*/  BSYNC B1 ;  /* 0x0000000000017941 */ /* 0x000fea0003800000 */
.L_x_285:
        /* <DEDUP_REMOVED lines=13> */
.L_x_288:
[----:B------:R-:W-:Y:S05]  /*17750*/  BSYNC B1 ;  /* 0x0000000000017941 */ /* 0x000fea0003800000 */
.L_x_287:
        /* <DEDUP_REMOVED lines=13> */
.L_x_290:
[----:B------:R-:W-:Y:S05]  /*17830*/  BSYNC B1 ;  /* 0x0000000000017941 */ /* 0x000fea0003800000 */
.L_x_289:
        /* <DEDUP_REMOVED lines=13> */
.L_x_292:
[----:B------:R-:W-:Y:S05]  /*17910*/  BSYNC B1 ;  /* 0x0000000000017941 */ /* 0x000fea0003800000 */
.L_x_291:
        /* <DEDUP_REMOVED lines=13> */
.L_x_294:
[----:B------:R-:W-:Y:S05]  /*179f0*/  BSYNC B1 ;  /* 0x0000000000017941 */ /* 0x000fea0003800000 */
.L_x_293:
[----:B------:R-:W2:Y:S01]  /*17a00*/  LDL.LU R7, [R1+0x250] ;  /* 0x0002500001077983 */ /* 0x000ea20000300800 */
[----:B-----5:R-:W-:Y:S01]  /*17a10*/  LOP3.LUT R4, R4, 0xff, RZ, 0xc0, !PT ;  /* 0x000000ff04047812 */ /* 0x020fe200078ec0ff */
[----:B------:R-:W-:Y:S01]  /*17a20*/  BSSY B1, `(.L_x_295) ;  /* 0x0000013000017945 */ /* 0x000fe20003800000 */
[----:B0-----:R-:W-:Y:S02]  /*17a30*/  IADD3 R5, P1, R35, 0x80, RZ ;  /* 0x0000008023057810 */ /* 0x001fe40007f3e0ff */
[----:B------:R-:W-:-:S03]  /*17a40*/  F2FP.F16.E4M3.UNPACK_B R4, R4 ;  /* 0x00000004ff04723e */ /* 0x000fc600020006ff */
[----:B--234-:R-:W-:Y:S01]  /*17a50*/  IMAD.X R2, RZ, RZ, R39, P1 ;  /* 0x000000ffff027224 */ /* 0x01cfe200008e0627 */
[----:B------:R-:W-:Y:S01]  /*17a60*/  ISETP.GE.AND P1, PT, R34, 0x81, PT ;  /* 0x000000812200780c */ /* 0x000fe20003f26270 */
[----:B------:R-:W-:Y:S02]  /*17a70*/  HADD2.F32 R4, -RZ, R4.H0_H0 ;  /* 0x20000004ff047230 */ /* 0x000fe40000004100 */
[----:B------:R-:W-:Y:S01]  /*17a80*/  IMAD R6, R2, UR6, RZ ;  /* 0x0000000602067c24 */ /* 0x000fe2000f8e02ff */
[----:B------:R-:W-:Y:S01]  /*17a90*/  ISETP.LT.OR P5, PT, R0, 0x1, !P1 ;  /* 0x000000010000780c */ /* 0x000fe20004fa1670 */
[----:B------:R-:W-:-:S04]  /*17aa0*/  IMAD.WIDE.U32 R2, R5, UR6, R36 ;  /* 0x0000000605027c25 */ /* 0x000fc8000f8e0024 */
[----:B------:R-:W-:Y:S01]  /*17ab0*/  FMUL R4, R4, UR21 ;  /* 0x0000001504047c20 */ /* 0x000fe20008400000 */
[----:B------:R-:W-:Y:S01]  /*17ac0*/  IMAD R5, R5, UR7, R6 ;  /* 0x0000000705057c24 */ /* 0x000fe2000f8e0206 */
[----:B------:R-:W-:-:S04]  /*17ad0*/  IADD3 R2, P3, R2, UR10, RZ ;  /* 0x0000000a02027c10 */ /* 0x000fc8000ff7e0ff */
[----:B------:R-:W-:Y:S01]  /*17ae0*/  IADD3.X R3, R3, UR11, R5, P3, !PT ;  /* 0x0000000b03037c10 */ /* 0x000fe20009ffe405 */
[----:B------:R-:W-:-:S05]  /*17af0*/  FFMA R4, R7, UR20, R4 ;  /* 0x0000001407047c23 */ /* 0x000fca0008000004 */
[----:B------:R-:W-:Y:S02]  /*17b00*/  F2FP.SATFINITE.E4M3.F32.PACK_AB_MERGE_C R7, RZ, R4, RZ ;  /* 0x00000004ff07723e */ /* 0x000fe400048070ff */
[----:B------:R-:W-:-:S03]  /*17b10*/  PRMT R4, RZ, 0x7610, R4 ;  /* 0x00007610ff047816 */ /* 0x000fc60000000004 */
[----:B------:R0:W-:Y:S01]  /*17b20*/  @!P2 STG.E.U8 desc[UR14][R26.64+0xf9], R7 ;  /* 0x0000f9071a00a986 */ /* 0x0001e2000c10110e */
[----:B------:R-:W-:Y:S05]  /*17b30*/  @P5 BRA `(.L_x_296) ;  /* 0x0000000000045947 */ /* 0x000fea0003800000 */
[----:B------:R2:W5:Y:S02]  /*17b40*/  LDG.E.U8 R4, desc[UR14][R2.64] ;  /* 0x0000000e02047981 */ /* 0x000564000c1e1100 */
.L_x_296:
[----:B------:R-:W-:Y:S05]  /*17b50*/  BSYNC B1 ;  /* 0x0000000000017941 */ /* 0x000fea0003800000 */
.L_x_295:
[----:B------:R-:W3:Y:S01]  /*17b60*/  LDL.LU R5, [R1+0x254] ;  /* 0x0002540001057983 */ /* 0x000ee20000300800 */
        /* <DEDUP_REMOVED lines=12> */
.L_x_298:
[----:B------:R-:W-:Y:S05]  /*17c30*/  BSYNC B1 ;  /* 0x0000000000017941 */ /* 0x000fea0003800000 */
.L_x_297:
[----:B---3--:R-:W3:Y:S01]  /*17c40*/  LDL.LU R5, [R1+0x258] ;  /* 0x0002580001057983 */ /* 0x008ee20000300800 */
[----:B-----5:R-:W-:Y:S01]  /*17c50*/  LOP3.LUT R4, R4, 0xff, RZ, 0xc0, !PT ;  /* 0x000000ff04047812 */ /* 0x020fe200078ec0ff */
[----:B------:R-:W-:Y:S01]  /*17c60*/  BSSY B1, `(.L_x_299) ;  /* 0x0000013000017945 */ /* 0x000fe20003800000 */
[----:B------:R-:W-:Y:S02]  /*17c70*/  IADD3 R35, P2, R35, 0x88, RZ ;  /* 0x0000008823237810 */ /* 0x000fe40007f5e0ff */
[----:B------:R-:W-:Y:S02]  /*17c80*/  F2FP.F16.E4M3.UNPACK_B R4, R4 ;  /* 0x00000004ff04723e */ /* 0x000fe400020006ff */
[----:B------:R-:W-:Y:S01]  /*17c90*/  PRMT R6, RZ, 0x7610, R6 ;  /* 0x00007610ff067816 */ /* 0x000fe20000000006 */
[----:B------:R-:W-:Y:S01]  /*17ca0*/  IMAD.X R38, RZ, RZ, R39, P2 ;  /* 0x000000ffff267224 */ /* 0x000fe200010e0627 */
[----:B------:R-:W-:Y:S01]  /*17cb0*/  ISETP.GE.AND P2, PT, R34, 0x89, PT ;  /* 0x000000892200780c */ /* 0x000fe20003f46270 */
[----:B------:R-:W-:-:S02]  /*17cc0*/  HADD2.F32 R4, -RZ, R4.H0_H0 ;  /* 0x20000004ff047230 */ /* 0x000fc40000004100 */
[----:B------:R-:W-:Y:S01]  /*17cd0*/  IMAD R38, R38, UR6, RZ ;  /* 0x0000000626267c24 */ /* 0x000fe2000f8e02ff */
[----:B------:R-:W-:Y:S01]  /*17ce0*/  ISETP.LT.OR P5, PT, R0, 0x1, !P2 ;  /* 0x000000010000780c */ /* 0x000fe200057a1670 */
[----:B------:R-:W-:-:S04]  /*17cf0*/  IMAD.WIDE.U32 R36, R35, UR6, R36 ;  /* 0x0000000623247c25 */ /* 0x000fc8000f8e0024 */
[----:B------:R-:W-:Y:S01]  /*17d00*/  FMUL R4, R4, UR21 ;  /* 0x0000001504047c20 */ /* 0x000fe20008400000 */
[----:B------:R-:W-:-:S03]  /*17d10*/  IMAD R35, R35, UR7, R38 ;  /* 0x0000000723237c24 */ /* 0x000fc6000f8e0226 */
[----:B---3--:R-:W-:Y:S01]  /*17d20*/  FFMA R5, R5, UR20, R4 ;  /* 0x0000001405057c23 */ /* 0x008fe20008000004 */
[----:B------:R-:W-:-:S04]  /*17d30*/  IADD3 R4, P6, R36, UR10, RZ ;  /* 0x0000000a24047c10 */ /* 0x000fc8000ffde0ff */
[----:B0-----:R-:W-:Y:S02]  /*17d40*/  F2FP.SATFINITE.E4M3.F32.PACK_AB_MERGE_C R7, RZ, R5, RZ ;  /* 0x00000005ff07723e */ /* 0x001fe400048070ff */
[----:B------:R-:W-:-:S03]  /*17d50*/  IADD3.X R5, R37, UR11, R35, P6, !PT ;  /* 0x0000000b25057c10 */ /* 0x000fc6000b7fe423 */
[----:B------:R0:W-:Y:S01]  /*17d60*/  @!P3 STG.E.U8 desc[UR14][R30.64+0x1], R7 ;  /* 0x000001071e00b986 */ /* 0x0001e2000c10110e */
[----:B------:R-:W-:Y:S05]  /*17d70*/  @P5 BRA `(.L_x_300) ;  /* 0x0000000000045947 */ /* 0x000fea0003800000 */
[----:B------:R3:W5:Y:S02]  /*17d80*/  LDG.E.U8 R6, desc[UR14][R4.64] ;  /* 0x0000000e04067981 */ /* 0x000764000c1e1100 */
.L_x_300:
[----:B------:R-:W-:Y:S05]  /*17d90*/  BSYNC B1 ;  /* 0x0000000000017941 */ /* 0x000fea0003800000 */
.L_x_299:
        /* <DEDUP_REMOVED lines=13> */
.L_x_302:
[----:B------:R-:W-:Y:S05]  /*17e70*/  BSYNC B1 ;  /* 0x0000000000017941 */ /* 0x000fea0003800000 */
.L_x_301:
        /* <DEDUP_REMOVED lines=13> */
.L_x_304:
[----:B------:R-:W-:Y:S05]  /*17f50*/  BSYNC B1 ;  /* 0x0000000000017941 */ /* 0x000fea0003800000 */
.L_x_303:
        /* <DEDUP_REMOVED lines=13> */
.L_x_306:
[----:B------:R-:W-:Y:S05]  /*18030*/  BSYNC B1 ;  /* 0x0000000000017941 */ /* 0x000fea0003800000 */
.L_x_305:
        /* <DEDUP_REMOVED lines=13> */
.L_x_308:
[----:B------:R-:W-:Y:S05]  /*18110*/  BSYNC B1 ;  /* 0x0000000000017941 */ /* 0x000fea0003800000 */
.L_x_307:
        /* <DEDUP_REMOVED lines=13> */
.L_x_310:
[----:B------:R-:W-:Y:S05]  /*181f0*/  BSYNC B1 ;  /* 0x0000000000017941 */ /* 0x000fea0003800000 */
.L_x_309:
        /* <DEDUP_REMOVED lines=13> */
.L_x_312:
[----:B------:R-:W-:Y:S05]  /*182d0*/  BSYNC B1 ;  /* 0x0000000000017941 */ /* 0x000fea0003800000 */
.L_x_311:
        /* <DEDUP_REMOVED lines=13> */
.L_x_314:
[----:B------:R-:W-:Y:S05]  /*183b0*/  BSYNC B1 ;  /* 0x0000000000017941 */ /* 0x000fea0003800000 */
.L_x_313:
        /* <DEDUP_REMOVED lines=13> */
.L_x_316:
[----:B------:R-:W-:Y:S05]  /*18490*/  BSYNC B1 ;  /* 0x0000000000017941 */ /* 0x000fea0003800000 */
.L_x_315:
        /* <DEDUP_REMOVED lines=13> */
.L_x_318:
[----:B------:R-:W-:Y:S05]  /*18570*/  BSYNC B1 ;  /* 0x0000000000017941 */ /* 0x000fea0003800000 */
.L_x_317:
        /* <DEDUP_REMOVED lines=13> */
.L_x_320:
[----:B------:R-:W-:Y:S05]  /*18650*/  BSYNC B1 ;  /* 0x0000000000017941 */ /* 0x000fea0003800000 */
.L_x_319:
        /* <DEDUP_REMOVED lines=13> */
.L_x_322:
[----:B------:R-:W-:Y:S05]  /*18730*/  BSYNC B1 ;  /* 0x0000000000017941 */ /* 0x000fea0003800000 */
.L_x_321:
        /* <DEDUP_REMOVED lines=13> */
.L_x_324:
[----:B------:R-:W-:Y:S05]  /*18810*/  BSYNC B1 ;  /* 0x0000000000017941 */ /* 0x000fea0003800000 */
.L_x_323:
        /* <DEDUP_REMOVED lines=13> */
.L_x_326:
[----:B------:R-:W-:Y:S05]  /*188f0*/  BSYNC B1 ;  /* 0x0000000000017941 */ /* 0x000fea0003800000 */
.L_x_325:
        /* <DEDUP_REMOVED lines=13> */
.L_x_328:
[----:B------:R-:W-:Y:S05]  /*189d0*/  BSYNC B1 ;  /* 0x0000000000017941 */ /* 0x000fea0003800000 */
.L_x_327:
        /* <DEDUP_REMOVED lines=13> */
.L_x_330:
[----:B------:R-:W-:Y:S05]  /*18ab0*/  BSYNC B1 ;  /* 0x0000000000017941 */ /* 0x000fea0003800000 */
.L_x_329:
        /* <DEDUP_REMOVED lines=13> */
.L_x_332:
[----:B------:R-:W-:Y:S05]  /*18b90*/  BSYNC B1 ;  /* 0x0000000000017941 */ /* 0x000fea0003800000 */
.L_x_331:
        /* <DEDUP_REMOVED lines=13> */
.L_x_334:
[----:B------:R-:W-:Y:S05]  /*18c70*/  BSYNC B1 ;  /* 0x0000000000017941 */ /* 0x000fea0003800000 */
.L_x_333:
        /* <DEDUP_REMOVED lines=13> */
.L_x_336:
[----:B------:R-:W-:Y:S05]  /*18d50*/  BSYNC B1 ;  /* 0x0000000000017941 */ /* 0x000fea0003800000 */
.L_x_335:
        /* <DEDUP_REMOVED lines=13> */
.L_x_338:
[----:B------:R-:W-:Y:S05]  /*18e30*/  BSYNC B1 ;  /* 0x0000000000017941 */ /* 0x000fea0003800000 */
.L_x_337:
        /* <DEDUP_REMOVED lines=13> */
.L_x_340:
[----:B------:R-:W-:Y:S05]  /*18f10*/  BSYNC B1 ;  /* 0x0000000000017941 */ /* 0x000fea0003800000 */
.L_x_339:
        /* <DEDUP_REMOVED lines=13> */
.L_x_342:
[----:B------:R-:W-:Y:S05]  /*18ff0*/  BSYNC B1 ;  /* 0x0000000000017941 */ /* 0x000fea0003800000 */
.L_x_341:
        /* <DEDUP_REMOVED lines=13> */
.L_x_344:
[----:B------:R-:W-:Y:S05]  /*190d0*/  BSYNC B1 ;  /* 0x0000000000017941 */ /* 0x000fea0003800000 */
.L_x_343:
        /* <DEDUP_REMOVED lines=13> */
.L_x_346:
[----:B------:R-:W-:Y:S05]  /*191b0*/  BSYNC B1 ;  /* 0x0000000000017941 */ /* 0x000fea0003800000 */
.L_x_345:
        /* <DEDUP_REMOVED lines=13> */
.L_x_348:
[----:B------:R-:W-:Y:S05]  /*19290*/  BSYNC B1 ;  /* 0x0000000000017941 */ /* 0x000fea0003800000 */
.L_x_347:
        /* <DEDUP_REMOVED lines=13> */
.L_x_350:
[----:B------:R-:W-:Y:S05]  /*19370*/  BSYNC B1 ;  /* 0x0000000000017941 */ /* 0x000fea0003800000 */
.L_x_349:
        /* <DEDUP_REMOVED lines=13> */
.L_x_352:
[----:B------:R-:W-:Y:S05]  /*19450*/  BSYNC B1 ;  /* 0x0000000000017941 */ /* 0x000fea0003800000 */
.L_x_351:
        /* <DEDUP_REMOVED lines=13> */
.L_x_354:
[----:B------:R-:W-:Y:S05]  /*19530*/  BSYNC B1 ;  /* 0x0000000000017941 */ /* 0x000fea0003800000 */
.L_x_353:
        /* <DEDUP_REMOVED lines=13> */
.L_x_356:
[----:B------:R-:W-:Y:S05]  /*19610*/  BSYNC B1 ;  /* 0x0000000000017941 */ /* 0x000fea0003800000 */
.L_x_355:
        /* <DEDUP_REMOVED lines=13> */
.L_x_358:
[----:B------:R-:W-:Y:S05]  /*196f0*/  BSYNC B1 ;  /* 0x0000000000017941 */ /* 0x000fea0003800000 */
.L_x_357:
        /* <DEDUP_REMOVED lines=13> */
.L_x_360:
[----:B------:R-:W-:Y:S05]  /*197d0*/  BSYNC B1 ;  /* 0x0000000000017941 */ /* 0x000fea0003800000 */
.L_x_359:
        /* <DEDUP_REMOVED lines=13> */
.L_x_362:
[----:B------:R-:W-:Y:S05]  /*198b0*/  BSYNC B1 ;  /* 0x0000000000017941 */ /* 0x000fea0003800000 */
.L_x_361:
        /* <DEDUP_REMOVED lines=13> */
.L_x_364:
[----:B------:R-:W-:Y:S05]  /*19990*/  BSYNC B1 ;  /* 0x0000000000017941 */ /* 0x000fea0003800000 */
.L_x_363:
        /* <DEDUP_REMOVED lines=13> */
.L_x_366:
[----:B------:R-:W-:Y:S05]  /*19a70*/  BSYNC B1 ;  /* 0x0000000000017941 */ /* 0x000fea0003800000 */
.L_x_365:
        /* <DEDUP_REMOVED lines=13> */
.L_x_368:
[----:B------:R-:W-:Y:S05]  /*19b50*/  BSYNC B1 ;  /* 0x0000000000017941 */ /* 0x000fea0003800000 */
.L_x_367:
        /* <DEDUP_REMOVED lines=13> */
.L_x_370:
[----:B------:R-:W-:Y:S05]  /*19c30*/  BSYNC B1 ;  /* 0x0000000000017941 */ /* 0x000fea0003800000 */
.L_x_369:
        /* <DEDUP_REMOVED lines=13> */
.L_x_372:
[----:B------:R-:W-:Y:S05]  /*19d10*/  BSYNC B1 ;  /* 0x0000000000017941 */ /* 0x000fea0003800000 */
.L_x_371:
        /* <DEDUP_REMOVED lines=13> */
.L_x_374:
[----:B------:R-:W-:Y:S05]  /*19df0*/  BSYNC B1 ;  /* 0x0000000000017941 */ /* 0x000fea0003800000 */
.L_x_373:
        /* <DEDUP_REMOVED lines=13> */
.L_x_376:
[----:B------:R-:W-:Y:S05]  /*19ed0*/  BSYNC B1 ;  /* 0x0000000000017941 */ /* 0x000fea0003800000 */
.L_x_375:
        /* <DEDUP_REMOVED lines=13> */
.L_x_378:
[----:B------:R-:W-:Y:S05]  /*19fb0*/  BSYNC B1 ;  /* 0x0000000000017941 */ /* 0x000fea0003800000 */
.L_x_377:
        /* <DEDUP_REMOVED lines=13> */
.L_x_380:
[----:B------:R-:W-:Y:S05]  /*1a090*/  BSYNC B1 ;  /* 0x0000000000017941 */ /* 0x000fea0003800000 */
.L_x_379:
        /* <DEDUP_REMOVED lines=13> */
.L_x_382:
[----:B------:R-:W-:Y:S05]  /*1a170*/  BSYNC B1 ;  /* 0x0000000000017941 */ /* 0x000fea0003800000 */
.L_x_381:
        /* <DEDUP_REMOVED lines=13> */
.L_x_384:
[----:B------:R-:W-:Y:S05]  /*1a250*/  BSYNC B1 ;  /* 0x0000000000017941 */ /* 0x000fea0003800000 */
.L_x_383:
        /* <DEDUP_REMOVED lines=13> */
.L_x_386:
[----:B------:R-:W-:Y:S05]  /*1a330*/  BSYNC B1 ;  /* 0x0000000000017941 */ /* 0x000fea0003800000 */
.L_x_385:
        /* <DEDUP_REMOVED lines=13> */
.L_x_388:
[----:B------:R-:W-:Y:S05]  /*1a410*/  BSYNC B1 ;  /* 0x0000000000017941 */ /* 0x000fea0003800000 */
.L_x_387:
        /* <DEDUP_REMOVED lines=13> */
.L_x_390:
[----:B------:R-:W-:Y:S05]  /*1a4f0*/  BSYNC B1 ;  /* 0x0000000000017941 */ /* 0x000fea0003800000 */
.L_x_389:
        /* <DEDUP_REMOVED lines=13> */
.L_x_392:
[----:B------:R-:W-:Y:S05]  /*1a5d0*/  BSYNC B1 ;  /* 0x0000000000017941 */ /* 0x000fea0003800000 */
.L_x_391:
        /* <DEDUP_REMOVED lines=13> */
.L_x_394:
[----:B------:R-:W-:Y:S05]  /*1a6b0*/  BSYNC B1 ;  /* 0x0000000000017941 */ /* 0x000fea0003800000 */
.L_x_393:
        /* <DEDUP_REMOVED lines=13> */
.L_x_396:
[----:B------:R-:W-:Y:S05]  /*1a790*/  BSYNC B1 ;  /* 0x0000000000017941 */ /* 0x000fea0003800000 */
.L_x_395:
        /* <DEDUP_REMOVED lines=13> */
.L_x_398:
[----:B------:R-:W-:Y:S05]  /*1a870*/  BSYNC B1 ;  /* 0x0000000000017941 */ /* 0x000fea0003800000 */
.L_x_397:
        /* <DEDUP_REMOVED lines=13> */
.L_x_400:
[----:B------:R-:W-:Y:S05]  /*1a950*/  BSYNC B1 ;  /* 0x0000000000017941 */ /* 0x000fea0003800000 */
.L_x_399:
        /* <DEDUP_REMOVED lines=13> */
.L_x_402:
[----:B------:R-:W-:Y:S05]  /*1aa30*/  BSYNC B1 ;  /* 0x0000000000017941 */ /* 0x000fea0003800000 */
.L_x_401:
        /* <DEDUP_REMOVED lines=13> */
.L_x_404:
[----:B------:R-:W-:Y:S05]  /*1ab10*/  BSYNC B1 ;  /* 0x0000000000017941 */ /* 0x000fea0003800000 */
.L_x_403:
        /* <DEDUP_REMOVED lines=13> */
.L_x_406:
[----:B------:R-:W-:Y:S05]  /*1abf0*/  BSYNC B1 ;  /* 0x0000000000017941 */ /* 0x000fea0003800000 */
.L_x_405:
        /* <DEDUP_REMOVED lines=13> */
.L_x_408:
[----:B------:R-:W-:Y:S05]  /*1acd0*/  BSYNC B1 ;  /* 0x0000000000017941 */ /* 0x000fea0003800000 */
.L_x_407:
        /* <DEDUP_REMOVED lines=13> */
.L_x_410:
[----:B------:R-:W-:Y:S05]  /*1adb0*/  BSYNC B1 ;  /* 0x0000000000017941 */ /* 0x000fea0003800000 */
.L_x_409:
        /* <DEDUP_REMOVED lines=13> */
.L_x_412:
[----:B------:R-:W-:Y:S05]  /*1ae90*/  BSYNC B1 ;  /* 0x0000000000017941 */ /* 0x000fea0003800000 */
.L_x_411:
        /* <DEDUP_REMOVED lines=13> */
.L_x_414:
[----:B------:R-:W-:Y:S05]  /*1af70*/  BSYNC B1 ;  /* 0x0000000000017941 */ /* 0x000fea0003800000 */
.L_x_413:
        /* <DEDUP_REMOVED lines=13> */
.L_x_416:
[----:B------:R-:W-:Y:S05]  /*1b050*/  BSYNC B1 ;  /* 0x0000000000017941 */ /* 0x000fea0003800000 */
.L_x_415:
        /* <DEDUP_REMOVED lines=13> */
.L_x_418:
[----:B------:R-:W-:Y:S05]  /*1b130*/  BSYNC B1 ;  /* 0x0000000000017941 */ /* 0x000fea0003800000 */
.L_x_417:
        /* <DEDUP_REMOVED lines=13> */
.L_x_420:
[----:B------:R-:W-:Y:S05]  /*1b210*/  BSYNC B1 ;  /* 0x0000000000017941 */ /* 0x000fea0003800000 */
.L_x_419:
        /* <DEDUP_REMOVED lines=13> */
.L_x_422:
[----:B------:R-:W-:Y:S05]  /*1b2f0*/  BSYNC B1 ;  /* 0x0000000000017941 */ /* 0x000fea0003800000 */
.L_x_421:
        /* <DEDUP_REMOVED lines=13> */
.L_x_424:
[----:B------:R-:W-:Y:S05]  /*1b3d0*/  BSYNC B1 ;  /* 0x0000000000017941 */ /* 0x000fea0003800000 */
.L_x_423:
        /* <DEDUP_REMOVED lines=13> */
.L_x_426:
[----:B------:R-:W-:Y:S05]  /*1b4b0*/  BSYNC B1 ;  /* 0x0000000000017941 */ /* 0x000fea0003800000 */
.L_x_425:
        /* <DEDUP_REMOVED lines=13> */
.L_x_428:
[----:B------:R-:W-:Y:S05]  /*1b590*/  BSYNC B1 ;  /* 0x0000000000017941 */ /* 0x000fea0003800000 */
.L_x_427:
        /* <DEDUP_REMOVED lines=13> */
.L_x_430:
[----:B------:R-:W-:Y:S05]  /*1b670*/  BSYNC B1 ;  /* 0x0000000000017941 */ /* 0x000fea0003800000 */
.L_x_429:
        /* <DEDUP_REMOVED lines=13> */
.L_x_432:
[----:B------:R-:W-:Y:S05]  /*1b750*/  BSYNC B1 ;  /* 0x0000000000017941 */ /* 0x000fea0003800000 */
.L_x_431:
        /* <DEDUP_REMOVED lines=13> */
.L_x_434:
[----:B------:R-:W-:Y:S05]  /*1b830*/  BSYNC B1 ;  /* 0x0000000000017941 */ /* 0x000fea0003800000 */
.L_x_433:
        /* <DEDUP_REMOVED lines=13> */
.L_x_436:
[----:B------:R-:W-:Y:S05]  /*1b910*/  BSYNC B1 ;  /* 0x0000000000017941 */ /* 0x000fea0003800000 */
.L_x_435:
        /* <DEDUP_REMOVED lines=13> */
.L_x_438:
[----:B------:R-:W-:Y:S05]  /*1b9f0*/  BSYNC B1 ;  /* 0x0000000000017941 */ /* 0x000fea0003800000 */
.L_x_437:
        /* <DEDUP_REMOVED lines=13> */
.L_x_440:
[----:B------:R-:W-:Y:S05]  /*1bad0*/  BSYNC B1 ;  /* 0x0000000000017941 */ /* 0x000fea0003800000 */
.L_x_439:
        /* <DEDUP_REMOVED lines=13> */
.L_x_442:
[----:B------:R-:W-:Y:S05]  /*1bbb0*/  BSYNC B1 ;  /* 0x0000000000017941 */ /* 0x000fea0003800000 */
.L_x_441:
        /* <DEDUP_REMOVED lines=13> */
.L_x_444:
[----:B------:R-:W-:Y:S05]  /*1bc90*/  BSYNC B1 ;  /* 0x0000000000017941 */ /* 0x000fea0003800000 */
.L_x_443:
        /* <DEDUP_REMOVED lines=13> */
.L_x_446:
[----:B------:R-:W-:Y:S05]  /*1bd70*/  BSYNC B1 ;  /* 0x0000000000017941 */ /* 0x000fea0003800000 */
.L_x_445:
        /* <DEDUP_REMOVED lines=13> */
.L_x_448:
[----:B------:R-:W-:Y:S05]  /*1be50*/  BSYNC B1 ;  /* 0x0000000000017941 */ /* 0x000fea0003800000 */
.L_x_447:
        /* <DEDUP_REMOVED lines=13> */
.L_x_450:
[----:B------:R-:W-:Y:S05]  /*1bf30*/  BSYNC B1 ;  /* 0x0000000000017941 */ /* 0x000fea0003800000 */
.L_x_449:
        /* <DEDUP_REMOVED lines=13> */
.L_x_452:
[----:B------:R-:W-:Y:S05]  /*1c010*/  BSYNC B1 ;  /* 0x0000000000017941 */ /* 0x000fea0003800000 */
.L_x_451:
        /* <DEDUP_REMOVED lines=13> */
.L_x_454:
[----:B------:R-:W-:Y:S05]  /*1c0f0*/  BSYNC B1 ;  /* 0x0000000000017941 */ /* 0x000fea0003800000 */
.L_x_453:
        /* <DEDUP_REMOVED lines=13> */
.L_x_456:
[----:B------:R-:W-:Y:S05]  /*1c1d0*/  BSYNC B1 ;  /* 0x0000000000017941 */ /* 0x000fea0003800000 */
.L_x_455:
        /* <DEDUP_REMOVED lines=13> */
.L_x_458:
[----:B------:R-:W-:Y:S05]  /*1c2b0*/  BSYNC B1 ;  /* 0x0000000000017941 */ /* 0x000fea0003800000 */
.L_x_457:
        /* <DEDUP_REMOVED lines=13> */
.L_x_460:
[----:B------:R-:W-:Y:S05]  /*1c390*/  BSYNC B1 ;  /* 0x0000000000017941 */ /* 0x000fea0003800000 */
.L_x_459:
        /* <DEDUP_REMOVED lines=13> */
.L_x_462:
[----:B------:R-:W-:Y:S05]  /*1c470*/  BSYNC B1 ;  /* 0x0000000000017941 */ /* 0x000fea0003800000 */
.L_x_461:
        /* <DEDUP_REMOVED lines=13> */
.L_x_464:
[----:B------:R-:W-:Y:S05]  /*1c550*/  BSYNC B1 ;  /* 0x0000000000017941 */ /* 0x000fea0003800000 */
.L_x_463:
        /* <DEDUP_REMOVED lines=13> */
.L_x_466:
[----:B------:R-:W-:Y:S05]  /*1c630*/  BSYNC B1 ;  /* 0x0000000000017941 */ /* 0x000fea0003800000 */
.L_x_465:
        /* <DEDUP_REMOVED lines=13> */
.L_x_468:
[----:B------:R-:W-:Y:S05]  /*1c710*/  BSYNC B1 ;  /* 0x0000000000017941 */ /* 0x000fea0003800000 */
.L_x_467:
        /* <DEDUP_REMOVED lines=13> */
.L_x_470:
[----:B------:R-:W-:Y:S05]  /*1c7f0*/  BSYNC B1 ;  /* 0x0000000000017941 */ /* 0x000fea0003800000 */
.L_x_469:
        /* <DEDUP_REMOVED lines=13> */
.L_x_472:
[----:B------:R-:W-:Y:S05]  /*1c8d0*/  BSYNC B1 ;  /* 0x0000000000017941 */ /* 0x000fea0003800000 */
.L_x_471:
        /* <DEDUP_REMOVED lines=13> */
.L_x_474:
[----:B------:R-:W-:Y:S05]  /*1c9b0*/  BSYNC B1 ;  /* 0x0000000000017941 */ /* 0x000fea0003800000 */
.L_x_473:
        /* <DEDUP_REMOVED lines=13> */
.L_x_476:
[----:B------:R-:W-:Y:S05]  /*1ca90*/  BSYNC B1 ;  /* 0x0000000000017941 */ /* 0x000fea0003800000 */
.L_x_475:
        /* <DEDUP_REMOVED lines=13> */
.L_x_478:
[----:B------:R-:W-:Y:S05]  /*1cb70*/  BSYNC B1 ;  /* 0x0000000000017941 */ /* 0x000fea0003800000 */
.L_x_477:
        /* <DEDUP_REMOVED lines=13> */
.L_x_480:
[----:B------:R-:W-:Y:S05]  /*1cc50*/  BSYNC B1 ;  /* 0x0000000000017941 */ /* 0x000fea0003800000 */
.L_x_479:
        /* <DEDUP_REMOVED lines=13> */
.L_x_482:
[----:B------:R-:W-:Y:S05]  /*1cd30*/  BSYNC B1 ;  /* 0x0000000000017941 */ /* 0x000fea0003800000 */
.L_x_481:
        /* <DEDUP_REMOVED lines=13> */
.L_x_484:
[----:B------:R-:W-:Y:S05]  /*1ce10*/  BSYNC B1 ;  /* 0x0000000000017941 */ /* 0x000fea0003800000 */
.L_x_483:
        /* <DEDUP_REMOVED lines=13> */
.L_x_486:
[----:B------:R-:W-:Y:S05]  /*1cef0*/  BSYNC B1 ;  /* 0x0000000000017941 */ /* 0x000fea0003800000 */
.L_x_485:
        /* <DEDUP_REMOVED lines=13> */
.L_x_488:
[----:B------:R-:W-:Y:S05]  /*1cfd0*/  BSYNC B1 ;  /* 0x0000000000017941 */ /* 0x000fea0003800000 */
.L_x_487:
        /* <DEDUP_REMOVED lines=13> */
.L_x_490:
[----:B------:R-:W-:Y:S05]  /*1d0b0*/  BSYNC B1 ;  /* 0x0000000000017941 */ /* 0x000fea0003800000 */
.L_x_489:
        /* <DEDUP_REMOVED lines=13> */
.L_x_492:
[----:B------:R-:W-:Y:S05]  /*1d190*/  BSYNC B1 ;  /* 0x0000000000017941 */ /* 0x000fea0003800000 */
.L_x_491:
        /* <DEDUP_REMOVED lines=13> */
.L_x_494:
[----:B------:R-:W-:Y:S05]  /*1d270*/  BSYNC B1 ;  /* 0x0000000000017941 */ /* 0x000fea0003800000 */
.L_x_493:
        /* <DEDUP_REMOVED lines=13> */
.L_x_496:
[----:B------:R-:W-:Y:S05]  /*1d350*/  BSYNC B1 ;  /* 0x0000000000017941 */ /* 0x000fea0003800000 */
.L_x_495:
        /* <DEDUP_REMOVED lines=13> */
.L_x_498:
[----:B------:R-:W-:Y:S05]  /*1d430*/  BSYNC B1 ;  /* 0x0000000000017941 */ /* 0x000fea0003800000 */
.L_x_497:
        /* <DEDUP_REMOVED lines=13> */
.L_x_500:
[----:B------:R-:W-:Y:S05]  /*1d510*/  BSYNC B1 ;  /* 0x0000000000017941 */ /* 0x000fea0003800000 */
.L_x_499:
        /* <DEDUP_REMOVED lines=13> */
.L_x_502:
[----:B------:R-:W-:Y:S05]  /*1d5f0*/  BSYNC B1 ;  /* 0x0000000000017941 */ /* 0x000fea0003800000 */
.L_x_501:
        /* <DEDUP_REMOVED lines=13> */
.L_x_504:
[----:B------:R-:W-:Y:S05]  /*1d6d0*/  BSYNC B1 ;  /* 0x0000000000017941 */ /* 0x000fea0003800000 */
.L_x_503:
        /* <DEDUP_REMOVED lines=13> */
.L_x_506:
[----:B------:R-:W-:Y:S05]  /*1d7b0*/  BSYNC B1 ;  /* 0x0000000000017941 */ /* 0x000fea0003800000 */
.L_x_505:
        /* <DEDUP_REMOVED lines=13> */
.L_x_508:
[----:B------:R-:W-:Y:S05]  /*1d890*/  BSYNC B1 ;  /* 0x0000000000017941 */ /* 0x000fea0003800000 */
.L_x_507:
        /* <DEDUP_REMOVED lines=13> */
.L_x_510:
[----:B------:R-:W-:Y:S05]  /*1d970*/  BSYNC B1 ;  /* 0x0000000000017941 */ /* 0x000fea0003800000 */
.L_x_509:
        /* <DEDUP_REMOVED lines=13> */
.L_x_512:
[----:B------:R-:W-:Y:S05]  /*1da50*/  BSYNC B1 ;  /* 0x0000000000017941 */ /* 0x000fea0003800000 */
.L_x_511:
        /* <DEDUP_REMOVED lines=13> */
.L_x_514:
[----:B------:R-:W-:Y:S05]  /*1db30*/  BSYNC B1 ;  /* 0x0000000000017941 */ /* 0x000fea0003800000 */
.L_x_513:
        /* <DEDUP_REMOVED lines=13> */
.L_x_516:
[----:B------:R-:W-:Y:S05]  /*1dc10*/  BSYNC B1 ;  /* 0x0000000000017941 */ /* 0x000fea0003800000 */
.L_x_515:
        /* <DEDUP_REMOVED lines=13> */
.L_x_518:
[----:B------:R-:W-:Y:S05]  /*1dcf0*/  BSYNC B1 ;  /* 0x0000000000017941 */ /* 0x000fea0003800000 */
.L_x_517:
        /* <DEDUP_REMOVED lines=13> */
.L_x_520:
[----:B------:R-:W-:Y:S05]  /*1ddd0*/  BSYNC B1 ;  /* 0x0000000000017941 */ /* 0x000fea0003800000 */
.L_x_519:
        /* <DEDUP_REMOVED lines=13> */
.L_x_522:
[----:B------:R-:W-:Y:S05]  /*1deb0*/  BSYNC B1 ;  /* 0x0000000000017941 */ /* 0x000fea0003800000 */
.L_x_521:
        /* <DEDUP_REMOVED lines=13> */
.L_x_524:
[----:B------:R-:W-:Y:S05]  /*1df90*/  BSYNC B1 ;  /* 0x0000000000017941 */ /* 0x000fea0003800000 */
.L_x_523:
        /* <DEDUP_REMOVED lines=13> */
.L_x_526:
[----:B------:R-:W-:Y:S05]  /*1e070*/  BSYNC B1 ;  /* 0x0000000000017941 */ /* 0x000fea0003800000 */
.L_x_525:
        /* <DEDUP_REMOVED lines=13> */
.L_x_528:
[----:B------:R-:W-:Y:S05]  /*1e150*/  BSYNC B1 ;  /* 0x0000000000017941 */ /* 0x000fea0003800000 */
.L_x_527:
        /* <DEDUP_REMOVED lines=13> */
.L_x_530:
[----:B------:R-:W-:Y:S05]  /*1e230*/  BSYNC B1 ;  /* 0x0000000000017941 */ /* 0x000fea0003800000 */
.L_x_529:
        /* <DEDUP_REMOVED lines=13> */
.L_x_532:
[----:B------:R-:W-:Y:S05]  /*1e310*/  BSYNC B1 ;  /* 0x0000000000017941 */ /* 0x000fea0003800000 */
.L_x_531:
        /* <DEDUP_REMOVED lines=13> */
.L_x_534:
[----:B------:R-:W-:Y:S05]  /*1e3f0*/  BSYNC B1 ;  /* 0x0000000000017941 */ /* 0x000fea0003800000 */
.L_x_533:
        /* <DEDUP_REMOVED lines=13> */
.L_x_536:
[----:B------:R-:W-:Y:S05]  /*1e4d0*/  BSYNC B1 ;  /* 0x0000000000017941 */ /* 0x000fea0003800000 */
.L_x_535:
        /* <DEDUP_REMOVED lines=13> */
.L_x_538:
[----:B------:R-:W-:Y:S05]  /*1e5b0*/  BSYNC B1 ;  /* 0x0000000000017941 */ /* 0x000fea0003800000 */
.L_x_537:
        /* <DEDUP_REMOVED lines=13> */
.L_x_540:
[----:B------:R-:W-:Y:S05]  /*1e690*/  BSYNC B1 ;  /* 0x0000000000017941 */ /* 0x000fea0003800000 */
.L_x_539:
        /* <DEDUP_REMOVED lines=13> */
.L_x_542:
[----:B------:R-:W-:Y:S05]  /*1e770*/  BSYNC B1 ;  /* 0x0000000000017941 */ /* 0x000fea0003800000 */
.L_x_541:
        /* <DEDUP_REMOVED lines=13> */
.L_x_544:
[----:B------:R-:W-:Y:S05]  /*1e850*/  BSYNC B1 ;  /* 0x0000000000017941 */ /* 0x000fea0003800000 */
.L_x_543:
        /* <DEDUP_REMOVED lines=13> */
.L_x_546:
[----:B------:R-:W-:Y:S05]  /*1e930*/  BSYNC B1 ;  /* 0x0000000000017941 */ /* 0x000fea0003800000 */
.L_x_545:
[----:B--234-:R-:W2:Y:S01]  /*1e940*/  LDL.LU R3, [R1+0x448] ;  /* 0x0004480001037983 */ /* 0x01cea20000300800 */
[----:B-----5:R-:W-:Y:S01]  /*1e950*/  LOP3.LUT R6, R6, 0xff, RZ, 0xc0, !PT ;  /* 0x000000ff06067812 */ /* 0x020fe200078ec0ff */
[----:B------:R-:W-:Y:S01]  /*1e960*/  BSSY B1, `(.L_x_547) ;  /* 0x000000b000017945 */ /* 0x000fe20003800000 */
[----:B------:R-:W-:Y:S02]  /*1e970*/  ISETP.LT.OR P3, PT, R0, 0xf9, !P2 ;  /* 0x000000f90000780c */ /* 0x000fe40005761670 */
[----:B------:R-:W-:Y:S02]  /*1e980*/  F2FP.F16.E4M3.UNPACK_B R6, R6 ;  /* 0x00000006ff06723e */ /* 0x000fe400020006ff */
[----:B------:R-:W-:-:S03]  /*1e990*/  PRMT R2, RZ, 0x7610, R2 ;  /* 0x00007610ff027816 */ /* 0x000fc60000000002 */
[----:B------:R-:W-:-:S05]  /*1e9a0*/  HADD2.F32 R6, -RZ, R6.H0_H0 ;  /* 0x20000006ff067230 */ /* 0x000fca0000004100 */
[----:B------:R-:W-:-:S04]  /*1e9b0*/  FMUL R6, R6, UR21 ;  /* 0x0000001506067c20 */ /* 0x000fc80008400000 */
[----:B--2---:R-:W-:-:S05]  /*1e9c0*/  FFMA R6, R3, UR20, R6 ;  /* 0x0000001403067c23 */ /* 0x004fca0008000006 */
[----:B------:R-:W-:-:S05]  /*1e9d0*/  F2FP.SATFINITE.E4M3.F32.PACK_AB_MERGE_C R3, RZ, R6, RZ ;  /* 0x00000006ff03723e */ /* 0x000fca00048070ff */
[----:B------:R2:W-:Y:S01]  /*1e9e0*/  @!P1 STG.E.U8 desc[UR14][R30.64+0xf9], R3 ;  /* 0x0000f9031e009986 */ /* 0x0005e2000c10110e */
[----:B------:R-:W-:Y:S05]  /*1e9f0*/  @P3 BRA `(.L_x_548) ;  /* 0x0000000000043947 */ /* 0x000fea0003800000 */
[----:B------:R3:W5:Y:S02]  /*1ea00*/  LDG.E.U8 R2, desc[UR14][R4.64+0xf8] ;  /* 0x0000f80e04027981 */ /* 0x000764000c1e1100 */
.L_x_548:
[----:B------:R-:W-:Y:S05]  /*1ea10*/  BSYNC B1 ;  /* 0x0000000000017941 */ /* 0x000fea0003800000 */
.L_x_547:
[----:B--2---:R-:W2:Y:S01]  /*1ea20*/  LDL.LU R3, [R1+0x44c] ;  /* 0x00044c0001037983 */ /* 0x004ea20000300800 */
        /* <DEDUP_REMOVED lines=12> */
.L_x_550:
[----:B------:R-:W-:Y:S05]  /*1eaf0*/  BSYNC B1 ;  /* 0x0000000000017941 */ /* 0x000fea0003800000 */
.L_x_549:
[----:B------:R-:W-:Y:S05]  /*1eb00*/  @P2 BRA `(.L_x_551) ;  /* 0x0000004800882947 */ /* 0x000fea0003800000 */
[----:B------:R-:W2:Y:S01]  /*1eb10*/  LDL.LU R2, [R1+0x450] ;  /* 0x0004500001027983 */ /* 0x000ea20000300800 */
[----:B-----5:R-:W-:-:S04]  /*1eb20*/  LOP3.LUT R0, R0, 0xff, RZ, 0xc0, !PT ;  /* 0x000000ff00007812 */ /* 0x020fc800078ec0ff */
[----:B------:R-:W-:-:S05]  /*1eb30*/  F2FP.F16.E4M3.UNPACK_B R0, R0 ;  /* 0x00000000ff00723e */ /* 0x000fca00020006ff */
[----:B------:R-:W-:-:S05]  /*1eb40*/  HADD2.F32 R0, -RZ, R0.H0_H0 ;  /* 0x20000000ff007230 */ /* 0x000fca0000004100 */
[----:B------:R-:W-:-:S04]  /*1eb50*/  FMUL R0, R0, UR21 ;  /* 0x0000001500007c20 */ /* 0x000fc80008400000 */
[----:B--2---:R-:W-:-:S05]  /*1eb60*/  FFMA R0, R2, UR20, R0 ;  /* 0x0000001402007c23 */ /* 0x004fca0008000000 */
[----:B------:R-:W-:-:S05]  /*1eb70*/  F2FP.SATFINITE.E4M3.F32.PACK_AB_MERGE_C R3, RZ, R0, RZ ;  /* 0x00000000ff03723e */ /* 0x000fca00048070ff */
[----:B------:R2:W-:Y:S01]  /*1eb80*/  STG.E.U8 desc[UR14][R28.64+0xf9], R3 ;  /* 0x0000f9031c007986 */ /* 0x0005e2000c10110e */
[----:B------:R-:W-:Y:S05]  /*1eb90*/  BRA `(.L_x_551) ;  /* 0x0000004800647947 */ /* 0x000fea0003800000 */
.L_x_38:
[----:B------:R-:W-:Y:S01]  /*1eba0*/  ISETP.GE.AND P1, PT, R34, 0x1, PT ;  /* 0x000000012200780c */ /* 0x000fe20003f26270 */
[----:B------:R-:W-:Y:S01]  /*1ebb0*/  FMUL R4, R4, UR20 ;  /* 0x0000001404047c20 */ /* 0x000fe20008400000 */
[----:B------:R-:W2:Y:S02]  /*1ebc0*/  LDL.LU R2, [R1+0x200] ;  /* 0x0002000001027983 */ /* 0x000ea40000300800 */
[----:B------:R-:W-:Y:S02]  /*1ebd0*/  ISETP.LT.OR P2, PT, R0, 0x2, !P1 ;  /* 0x000000020000780c */ /* 0x000fe40004f41670 */
[----:B------:R-:W-:Y:S01]  /*1ebe0*/  F2FP.SATFINITE.E4M3.F32.PACK_AB_MERGE_C R4, RZ, R4, RZ ;  /* 0x00000004ff04723e */ /* 0x000fe200048070ff */
[----:B------:R-:W-:Y:S01]  /*1ebf0*/  FMUL R3, R3, UR20 ;  /* 0x0000001403037c20 */ /* 0x000fe20008400000 */
[----:B------:R-:W-:Y:S01]  /*1ec00*/  FMUL R5, R5, UR20 ;  /* 0x0000001405057c20 */ /* 0x000fe20008400000 */
[----:B------:R-:W-:Y:S01]  /*1ec10*/  FMUL R6, R6, UR20 ;  /* 0x0000001406067c20 */ /* 0x000fe20008400000 */
[----:B------:R-:W-:Y:S01]  /*1ec20*/  ISETP.LT.OR P5, PT, R0, 0x9, !P1 ;  /* 0x000000090000780c */ /* 0x000fe20004fa1670 */
[----:B------:R-:W-:Y:S01]  /*1ec30*/  FMUL R7, R7, UR20 ;  /* 0x0000001407077c20 */ /* 0x000fe20008400000 */
[----:B------:R-:W-:Y:S01]  /*1ec40*/  FMUL R8, R8, UR20 ;  /* 0x0000001408087c20 */ /* 0x000fe20008400000 */
[----:B------:R-:W-:Y:S01]  /*1ec50*/  FMUL R9, R9, UR20 ;  /* 0x0000001409097c20 */ /* 0x000fe20008400000 */
[----:B------:R-:W-:Y:S01]  /*1ec60*/  FMUL R10, R10, UR20 ;  /* 0x000000140a0a7c20 */ /* 0x000fe20008400000 */
[----:B------:R-:W-:Y:S01]  /*1ec70*/  FMUL R11, R11, UR20 ;  /* 0x000000140b0b7c20 */ /* 0x000fe20008400000 */
[----:B------:R-:W-:Y:S01]  /*1ec80*/  FMUL R12, R12, UR20 ;  /* 0x000000140c0c7c20 */ /* 0x000fe20008400000 */
[----:B------:R-:W-:Y:S01]  /*1ec90*/  @!P2 STG.E.U8 desc[UR14][R24.64+0x1], R4 ;  /* 0x000001041800a986 */ /* 0x000fe2000c10110e */
[----:B------:R-:W-:-:S02]  /*1eca0*/  ISETP.LT.OR P2, PT, R0, 0x1, !P1 ;  /* 0x000000010000780c */ /* 0x000fc40004f41670 */
[----:B------:R-:W-:Y:S01]  /*1ecb0*/  F2FP.SATFINITE.E4M3.F32.PACK_AB_MERGE_C R3, RZ, R3, RZ ;  /* 0x00000003ff03723e */ /* 0x000fe200048070ff */
[----:B------:R-:W-:Y:S01]  /*1ecc0*/  FMUL R13, R13, UR20 ;  /* 0x000000140d0d7c20 */ /* 0x000fe20008400000 */
        /* <DEDUP_REMOVED lines=9> */
[----:B------:R0:W-:Y:S01]  /*1ed60*/  @!P2 STG.E.U8 desc[UR14][R24.64], R3 ;  /* 0x000000031800a986 */ /* 0x0001e2000c10110e */
[----:B------:R-:W-:Y:S01]  /*1ed70*/  ISETP.GE.AND P2, PT, R34, 0x9, PT ;  /* 0x000000092200780c */ /* 0x000fe20003f46270 */
[----:B------:R-:W-:Y:S01]  /*1ed80*/  FMUL R23, R23, UR20 ;  /* 0x0000001417177c20 */ /* 0x000fe20008400000 */
[----:B------:R-:W-:Y:S01]  /*1ed90*/  FMUL R152, R152, UR20 ;  /* 0x0000001498987c20 */ /* 0x000fe20008400000 */
[----:B------:R-:W-:Y:S01]  /*1eda0*/  FMUL R153, R153, UR20 ;  /* 0x0000001499997c20 */ /* 0x000fe20008400000 */
[----:B------:R-:W-:Y:S01]  /*1edb0*/  ISETP.LT.OR P3, PT, R0, 0x1, !P2 ;  /* 0x000000010000780c */ /* 0x000fe20005761670 */
[----:B------:R-:W-:Y:S01]  /*1edc0*/  FMUL R154, R154, UR20 ;  /* 0x000000149a9a7c20 */ /* 0x000fe20008400000 */
[----:B------:R-:W-:Y:S01]  /*1edd0*/  F2FP.SATFINITE.E4M3.F32.PACK_AB_MERGE_C R5, RZ, R5, RZ ;  /* 0x00000005ff05723e */ /* 0x000fe200048070ff */
[----:B------:R-:W-:Y:S01]  /*1ede0*/  FMUL R155, R155, UR20 ;  /* 0x000000149b9b7c20 */ /* 0x000fe20008400000 */
        /* <DEDUP_REMOVED lines=10> */
[----:B------:R-:W-:-:S02]  /*1ee90*/  ISETP.LT.OR P3, PT, R0, 0x2, !P2 ;  /* 0x000000020000780c */ /* 0x000fc40005761670 */
        /* <DEDUP_REMOVED lines=10> */
[----:B------:R-:W4:Y:S04]  /*1ef40*/  LDL.LU R37, [R1+0x204] ;  /* 0x0002040001257983 */ /* 0x000f280000300800 */
[----:B------:R-:W-:Y:S01]  /*1ef50*/  @!P3 STG.E.U8 desc[UR14][R26.64+0x1], R6 ;  /* 0x000001061a00b986 */ /* 0x000fe2000c10110e */
[----:B------:R-:W-:-:S03]  /*1ef60*/  ISETP.LT.OR P3, PT, R0, 0xa, !P1 ;  /* 0x0000000a0000780c */ /* 0x000fc60004f61670 */
[----:B------:R5:W-:Y:S01]  /*1ef70*/  @!P5 STG.E.U8 desc[UR14][R24.64+0x8], R7 ;  /* 0x000008071800d986 */ /* 0x000be2000c10110e */
[----:B------:R-:W-:Y:S02]  /*1ef80*/  ISETP.LT.OR P5, PT, R0, 0x9, !P2 ;  /* 0x000000090000780c */ /* 0x000fe400057a1670 */
[----:B------:R-:W-:Y:S01]  /*1ef90*/  F2FP.SATFINITE.E4M3.F32.PACK_AB_MERGE_C R9, RZ, R9, RZ ;  /* 0x00000009ff09723e */ /* 0x000fe200048070ff */
[----:B------:R-:W4:Y:S01]  /*1efa0*/  LDL.LU R36, [R1+0x208] ;  /* 0x0002080001247983 */ /* 0x000f220000300800 */
[----:B------:R-:W-:Y:S02]  /*1efb0*/  F2FP.SATFINITE.E4M3.F32.PACK_AB_MERGE_C R10, RZ, R10, RZ ;  /* 0x0000000aff0a723e */ /* 0x000fe400048070ff */
[----:B------:R-:W-:Y:S01]  /*1efc0*/  F2FP.SATFINITE.E4M3.F32.PACK_AB_MERGE_C R11, RZ, R11, RZ ;  /* 0x0000000bff0b723e */ /* 0x000fe200048070ff */
[----:B------:R-:W-:Y:S01]  /*1efd0*/  FMUL R172, R172, UR20 ;  /* 0x00000014acac7c20 */ /* 0x000fe20008400000 */
[----:B------:R-:W-:Y:S01]  /*1efe0*/  F2FP.SATFINITE.E4M3.F32.PACK_AB_MERGE_C R12, RZ, R12, RZ ;  /* 0x0000000cff0c723e */ /* 0x000fe200048070ff */
[----:B------:R-:W-:Y:S01]  /*1eff0*/  @!P3 STG.E.U8 desc[UR14][R24.64+0x9], R8 ;  /* 0x000009081800b986 */ /* 0x000fe2000c10110e */
[----:B------:R-:W-:-:S03]  /*1f000*/  ISETP.LT.OR P3, PT, R0, 0xa, !P2 ;  /* 0x0000000a0000780c */ /* 0x000fc60005761670 */
[----:B------:R-:W-:Y:S01]  /*1f010*/  @!P5 STG.E.U8 desc[UR14][R26.64+0x8], R9 ;  /* 0x000008091a00d986 */ /* 0x000fe2000c10110e */
[C---:B------:R-:W-:Y:S02]  /*1f020*/  ISETP.LT.OR P5, PT, R0.reuse, 0x11, !P1 ;  /* 0x000000110000780c */ /* 0x040fe40004fa1670 */
        /* <DEDUP_REMOVED lines=9> */
[----:B------:R-:W-:Y:S02]  /*1f0c0*/  ISETP.LT.OR P5, PT, R0, 0x11, !P2 ;  /* 0x000000110000780c */ /* 0x000fe400057a1670 */
[----:B------:R-:W-:Y:S01]  /*1f0d0*/  F2FP.SATFINITE.E4M3.F32.PACK_AB_MERGE_C R17, RZ, R17, RZ ;  /* 0x00000011ff11723e */ /* 0x000fe200048070ff */
[----:B------:R-:W-:Y:S01]  /*1f0e0*/  FMUL R174, R174, UR20 ;  /* 0x00000014aeae7c20 */ /* 0x000fe20008400000 */
[----:B------:R-:W-:Y:S01]  /*1f0f0*/  F2FP.SATFINITE.E4M3.F32.PACK_AB_MERGE_C R18, RZ, R18, RZ ;  /* 0x00000012ff12723e */ /* 0x000fe200048070ff */
[----:B------:R-:W4:Y:S04]  /*1f100*/  LDL.LU R33, [R1+0x210] ;  /* 0x0002100001217983 */ /* 0x000f280000300800 */
        /* <DEDUP_REMOVED lines=14> */
[----:B------:R-:W-:Y:S01]  /*1f1f0*/  ISETP.LT.OR P6, PT, R0, 0x29, !P2 ;  /* 0x000000290000780c */ /* 0x000fe200057c1670 */
[----:B------:R-:W-:Y:S01]  /*1f200*/  FMUL R176, R176, UR20 ;  /* 0x00000014b0b07c20 */ /* 0x000fe20008400000 */
[----:B------:R-:W-:Y:S01]  /*1f210*/  F2FP.SATFINITE.E4M3.F32.PACK_AB_MERGE_C R23, RZ, R23, RZ ;  /* 0x00000017ff17723e */ /* 0x000fe200048070ff */
[----:B------:R-:W-:Y:S01]  /*1f220*/  FMUL R177, R177, UR20 ;  /* 0x00000014b1b17c20 */ /* 0x000fe20008400000 */
        /* <DEDUP_REMOVED lines=40> */
[----:B0-----:R-:W-:Y:S01]  /*1f4b0*/  F2FP.SATFINITE.E4M3.F32.PACK_AB_MERGE_C R3, RZ, R166, RZ ;  /* 0x000000a6ff03723e */ /* 0x001fe200048070ff */
[----:B------:R-:W-:Y:S01]  /*1f4c0*/  FMUL R188, R188, UR20 ;  /* 0x00000014bcbc7c20 */ /* 0x000fe20008400000 */
[----:B------:R-:W-:Y:S01]  /*1f4d0*/  F2FP.SATFINITE.E4M3.F32.PACK_AB_MERGE_C R167, RZ, R167, RZ ;  /* 0x000000a7ffa7723e */ /* 0x000fe200048070ff */
[----:B------:R-:W-:Y:S01]  /*1f4e0*/  FMUL R189, R189, UR20 ;  /* 0x00000014bdbd7c20 */ /* 0x000fe20008400000 */
[----:B---3--:R-:W-:Y:S01]  /*1f4f0*/  F2FP.SATFINITE.E4M3.F32.PACK_AB_MERGE_C R5, RZ, R168, RZ ;  /* 0x000000a8ff05723e */ /* 0x008fe200048070ff */
[----:B------:R-:W-:Y:S01]  /*1f500*/  FMUL R190, R190, UR20 ;  /* 0x00000014bebe7c20 */ /* 0x000fe20008400000 */
[----:B------:R-:W-:Y:S01]  /*1f510*/  F2FP.SATFINITE.E4M3.F32.PACK_AB_MERGE_C R169, RZ, R169, RZ ;  /* 0x000000a9ffa9723e */ /* 0x000fe200048070ff */
[----:B------:R-:W-:Y:S01]  /*1f520*/  @!P3 STG.E.U8 desc[UR14][R24.64+0x29], R152 ;  /* 0x000029981800b986 */ /* 0x000fe2000c10110e */
[----:B------:R-:W-:-:S03]  /*1f530*/  ISETP.LT.OR P3, PT, R0, 0x31, !P1 ;  /* 0x000000310000780c */ /* 0x000fc60004f61670 */
[----:B------:R-:W-:Y:S01]  /*1f540*/  @!P6 STG.E.U8 desc[UR14][R26.64+0x28], R153 ;  /* 0x000028991a00e986 */ /* 0x000fe2000c10110e */
[----:B------:R-:W-:-:S03]  /*1f550*/  ISETP.LT.OR P6, PT, R0, 0x32, !P1 ;  /* 0x000000320000780c */ /* 0x000fc60004fc1670 */
[----:B------:R-:W-:Y:S01]  /*1f560*/  @!P5 STG.E.U8 desc[UR14][R26.64+0x29], R154 ;  /* 0x0000299a1a00d986 */ /* 0x000fe2000c10110e */
[C---:B------:R-:W-:Y:S02]  /*1f570*/  ISETP.LT.OR P5, PT, R0.reuse, 0x31, !P2 ;  /* 0x000000310000780c */ /* 0x040fe400057a1670 */
[----:B------:R-:W-:Y:S01]  /*1f580*/  F2FP.SATFINITE.E4M3.F32.PACK_AB_MERGE_C R171, RZ, R171, RZ ;  /* 0x000000abffab723e */ /* 0x000fe200048070ff */
[----:B------:R-:W-:Y:S01]  /*1f590*/  FMUL R191, R191, UR20 ;  /* 0x00000014bfbf7c20 */ /* 0x000fe20008400000 */
[----:B------:R-:W-:Y:S01]  /*1f5a0*/  F2FP.SATFINITE.E4M3.F32.PACK_AB_MERGE_C R173, RZ, R173, RZ ;  /* 0x000000adffad723e */ /* 0x000fe200048070ff */
[----:B------:R-:W-:Y:S01]  /*1f5b0*/  @!P3 STG.E.U8 desc[UR14][R24.64+0x30], R155 ;  /* 0x0000309b1800b986 */ /* 0x000fe2000c10110e */
[----:B------:R-:W-:-:S03]  /*1f5c0*/  ISETP.LT.OR P3, PT, R0, 0x32, !P2 ;  /* 0x000000320000780c */ /* 0x000fc60005761670 */
[----:B------:R-:W-:Y:S01]  /*1f5d0*/  @!P6 STG.E.U8 desc[UR14][R24.64+0x31], R156 ;  /* 0x0000319c1800e986 */ /* 0x000fe2000c10110e */
[----:B------:R-:W-:-:S03]  /*1f5e0*/  ISETP.LT.OR P6, PT, R0, 0x39, !P1 ;  /* 0x000000390000780c */ /* 0x000fc60004fc1670 */
[----:B------:R-:W-:Y:S01]  /*1f5f0*/  @!P5 STG.E.U8 desc[UR14][R26.64+0x30], R157 ;  /* 0x0000309d1a00d986 */ /* 0x000fe2000c10110e */
[----:B------:R-:W-:Y:S02]  /*1f600*/  ISETP.LT.OR P5, PT, R0, 0x3a, !P1 ;  /* 0x0000003a0000780c */ /* 0x000fe40004fa1670 */
[----:B-----5:R-:W-:Y:S01]  /*1f610*/  F2FP.SATFINITE.E4M3.F32.PACK_AB_MERGE_C R7, RZ, R174, RZ ;  /* 0x000000aeff07723e */ /* 0x020fe200048070ff */
[----:B------:R-:W-:Y:S01]  /*1f620*/  FMUL R192, R192, UR20 ;  /* 0x00000014c0c07c20 */ /* 0x000fe20008400000 */
[----:B------:R-:W-:Y:S01]  /*1f630*/  FMUL R193, R193, UR20 ;  /* 0x00000014c1c17c20 */ /* 0x000fe20008400000 */
[----:B------:R-:W-:Y:S01]  /*1f640*/  @!P3 STG.E.U8 desc[UR14][R26.64+0x31], R158 ;  /* 0x0000319e1a00b986 */ /* 0x000fe2000c10110e */
[----:B------:R-:W-:-:S03]  /*1f650*/  ISETP.LT.OR P3, PT, R0, 0x39, !P2 ;  /* 0x000000390000780c */ /* 0x000fc60005761670 */
[----:B------:R-:W-:Y:S01]  /*1f660*/  @!P6 STG.E.U8 desc[UR14][R24.64+0x38], R159 ;  /* 0x0000389f1800e986 */ /* 0x000fe2000c10110e */
[----:B------:R-:W-:-:S03]  /*1f670*/  ISETP.LT.OR P6, PT, R0, 0x3a, !P2 ;  /* 0x0000003a0000780c */ /* 0x000fc600057c1670 */
[----:B------:R-:W-:Y:S01]  /*1f680*/  @!P5 STG.E.U8 desc[UR14][R24.64+0x39], R160 ;  /* 0x000039a01800d986 */ /* 0x000fe2000c10110e */
[----:B------:R-:W-:Y:S01]  /*1f690*/  ISETP.LT.OR P5, PT, R0, 0x41, !P1 ;  /* 0x000000410000780c */ /* 0x000fe20004fa1670 */
[----:B------:R-:W-:Y:S01]  /*1f6a0*/  FMUL R194, R194, UR20 ;  /* 0x00000014c2c27c20 */ /* 0x000fe20008400000 */
[----:B------:R-:W-:Y:S01]  /*1f6b0*/  FMUL R195, R195, UR20 ;  /* 0x00000014c3c37c20 */ /* 0x000fe20008400000 */
        /* <DEDUP_REMOVED lines=16> */
[----:B------:R0:W-:Y:S01]  /*1f7c0*/  @!P5 STG.E.U8 desc[UR14][R26.64+0x41], R3 ;  /* 0x000041031a00d986 */ /* 0x0001e2000c10110e */
[----:B------:R-:W-:Y:S01]  /*1f7d0*/  ISETP.LT.OR P5, PT, R0, 0x49, !P2 ;  /* 0x000000490000780c */ /* 0x000fe200057a1670 */
[----:B------:R-:W-:Y:S01]  /*1f7e0*/  FMUL R202, R202, UR20 ;  /* 0x00000014caca7c20 */ /* 0x000fe20008400000 */
[----:B------:R-:W-:Y:S01]  /*1f7f0*/  FMUL R203, R203, UR20 ;  /* 0x00000014cbcb7c20 */ /* 0x000fe20008400000 */
[----:B------:R-:W-:Y:S01]  /*1f800*/  FMUL R204, R204, UR20 ;  /* 0x00000014cccc7c20 */ /* 0x000fe20008400000 */
[----:B------:R-:W-:Y:S01]  /*1f810*/  FMUL R205, R205, UR20 ;  /* 0x00000014cdcd7c20 */ /* 0x000fe20008400000 */
[----:B------:R-:W-:Y:S01]  /*1f820*/  @!P3 STG.E.U8 desc[UR14][R24.64+0x48], R167 ;  /* 0x000048a71800b986 */ /* 0x000fe2000c10110e */
[----:B------:R-:W-:-:S03]  /*1f830*/  ISETP.LT.OR P3, PT, R0, 0x4a, !P2 ;  /* 0x0000004a0000780c */ /* 0x000fc60005761670 */
[----:B------:R3:W-:Y:S01]  /*1f840*/  @!P6 STG.E.U8 desc[UR14][R24.64+0x49], R5 ;  /* 0x000049051800e986 */ /* 0x0007e2000c10110e */
[C---:B------:R-:W-:Y:S02]  /*1f850*/  ISETP.LT.OR P6, PT, R0.reuse, 0x51, !P1 ;  /* 0x000000510000780c */ /* 0x040fe40004fc1670 */
[----:B0-----:R-:W-:Y:S01]  /*1f860*/  F2FP.SATFINITE.E4M3.F32.PACK_AB_MERGE_C R3, RZ, R170, RZ ;  /* 0x000000aaff03723e */ /* 0x001fe200048070ff */
[----:B------:R-:W-:Y:S01]  /*1f870*/  @!P5 STG.E.U8 desc[UR14][R26.64+0x48], R169 ;  /* 0x000048a91a00d986 */ /* 0x000fe2000c10110e */
[----:B------:R-:W-:Y:S01]  /*1f880*/  ISETP.LT.OR P5, PT, R0, 0x52, !P1 ;  /* 0x000000520000780c */ /* 0x000fe20004fa1670 */
[----:B------:R-:W-:Y:S01]  /*1f890*/  FMUL R206, R206, UR20 ;  /* 0x00000014cece7c20 */ /* 0x000fe20008400000 */
[----:B------:R-:W-:Y:S01]  /*1f8a0*/  FMUL R207, R207, UR20 ;  /* 0x00000014cfcf7c20 */ /* 0x000fe20008400000 */
[----:B------:R-:W-:Y:S01]  /*1f8b0*/  FMUL R208, R208, UR20 ;  /* 0x00000014d0d07c20 */ /* 0x000fe20008400000 */
[----:B------:R-:W-:Y:S01]  /*1f8c0*/  FMUL R209, R209, UR20 ;  /* 0x00000014d1d17c20 */ /* 0x000fe20008400000 */
[----:B------:R0:W-:Y:S01]  /*1f8d0*/  @!P3 STG.E.U8 desc[UR14][R26.64+0x49], R3 ;  /* 0x000049031a00b986 */ /* 0x0001e2000c10110e */
[----:B------:R-:W-:-:S03]  /*1f8e0*/  ISETP.LT.OR P3, PT, R0, 0x51, !P2 ;  /* 0x000000510000780c */ /* 0x000fc60005761670 */
[----:B------:R-:W-:Y:S01]  /*1f8f0*/  @!P6 STG.E.U8 desc[UR14][R24.64+0x50], R171 ;  /* 0x000050ab1800e986 */ /* 0x000fe2000c10110e */
[----:B------:R-:W-:Y:S02]  /*1f900*/  ISETP.LT.OR P6, PT, R0, 0x52, !P2 ;  /* 0x000000520000780c */ /* 0x000fe400057c1670 */
[----:B---3--:R-:W-:Y:S01]  /*1f910*/  F2FP.SATFINITE.E4M3.F32.PACK_AB_MERGE_C R5, RZ, R172, RZ ;  /* 0x000000acff05723e */ /* 0x008fe200048070ff */
[----:B------:R-:W-:Y:S01]  /*1f920*/  FMUL R210, R210, UR20 ;  /* 0x00000014d2d27c20 */ /* 0x000fe20008400000 */
[----:B------:R-:W-:Y:S01]  /*1f930*/  FMUL R211, R211, UR20 ;  /* 0x00000014d3d37c20 */ /* 0x000fe20008400000 */
[----:B------:R-:W-:Y:S01]  /*1f940*/  FMUL R212, R212, UR20 ;  /* 0x00000014d4d47c20 */ /* 0x000fe20008400000 */
[----:B------:R-:W-:Y:S01]  /*1f950*/  FMUL R213, R213, UR20 ;  /* 0x00000014d5d57c20 */ /* 0x000fe20008400000 */
[----:B------:R3:W-:Y:S01]  /*1f960*/  @!P5 STG.E.U8 desc[UR14][R24.64+0x51], R5 ;  /* 0x000051051800d986 */ /* 0x0007e2000c10110e */
[----:B------:R-:W-:-:S03]  /*1f970*/  ISETP.LT.OR P5, PT, R0, 0x59, !P1 ;  /* 0x000000590000780c */ /* 0x000fc60004fa1670 */
[----:B------:R-:W-:Y:S01]  /*1f980*/  @!P3 STG.E.U8 desc[UR14][R26.64+0x50], R173 ;  /* 0x000050ad1a00b986 */ /* 0x000fe2000c10110e */
[----:B------:R-:W-:-:S03]  /*1f990*/  ISETP.LT.OR P3, PT, R0, 0x5a, !P1 ;  /* 0x0000005a0000780c */ /* 0x000fc60004f61670 */
[----:B------:R5:W-:Y:S01]  /*1f9a0*/  @!P6 STG.E.U8 desc[UR14][R26.64+0x51], R7 ;  /* 0x000051071a00e986 */ /* 0x000be2000c10110e */
[----:B------:R-:W-:Y:S02]  /*1f9b0*/  ISETP.LT.OR P6, PT, R0, 0x59, !P2 ;  /* 0x000000590000780c */ /* 0x000fe400057c1670 */
[----:B------:R-:W-:Y:S01]  /*1f9c0*/  F2FP.SATFINITE.E4M3.F32.PACK_AB_MERGE_C R175, RZ, R175, RZ ;  /* 0x000000afffaf723e */ /* 0x000fe200048070ff */
[----:B------:R-:W-:Y:S01]  /*1f9d0*/  FMUL R214, R214, UR20 ;  /* 0x00000014d6d67c20 */ /* 0x000fe20008400000 */
[----:B0-----:R-:W-:Y:S01]  /*1f9e0*/  F2FP.SATFINITE.E4M3.F32.PACK_AB_MERGE_C R3, RZ, R176, RZ ;  /* 0x000000b0ff03723e */ /* 0x001fe200048070ff */
[----:B------:R-:W-:Y:S01]  /*1f9f0*/  FMUL R215, R215, UR20 ;  /* 0x00000014d7d77c20 */ /* 0x000fe20008400000 */
[----:B------:R-:W-:Y:S01]  /*1fa00*/  F2FP.SATFINITE.E4M3.F32.PACK_AB_MERGE_C R177, RZ, R177, RZ ;  /* 0x000000b1ffb1723e */ /* 0x000fe200048070ff */
[----:B------:R-:W-:Y:S01]  /*1fa10*/  @!P5 STG.E.U8 desc[UR14][R24.64+0x58], R175 ;  /* 0x000058af1800d986 */ /* 0x000fe2000c10110e */
[----:B------:R-:W-:-:S03]  /*1fa20*/  ISETP.LT.OR P5, PT, R0, 0x5a, !P2 ;  /* 0x0000005a0000780c */ /* 0x000fc600057a1670 */
[----:B------:R0:W-:Y:S01]  /*1fa30*/  @!P3 STG.E.U8 desc[UR14][R24.64+0x59], R3 ;  /* 0x000059031800b986 */ /* 0x0001e2000c10110e */
[----:B------:R-:W-:-:S03]  /*1fa40*/  ISETP.LT.OR P3, PT, R0, 0x61, !P1 ;  /* 0x000000610000780c */ /* 0x000fc60004f61670 */
[----:B------:R-:W-:Y:S01]  /*1fa50*/  @!P6 STG.E.U8 desc[UR14][R26.64+0x58], R177 ;  /* 0x000058b11a00e986 */ /* 0x000fe2000c10110e */
[----:B------:R-:W-:Y:S02]  /*1fa60*/  ISETP.LT.OR P6, PT, R0, 0x62, !P1 ;  /* 0x000000620000780c */ /* 0x000fe40004fc1670 */
[----:B---3--:R-:W-:Y:S01]  /*1fa70*/  F2FP.SATFINITE.E4M3.F32.PACK_AB_MERGE_C R5, RZ, R178, RZ ;  /* 0x000000b2ff05723e */ /* 0x008fe200048070ff */
[----:B------:R-:W-:Y:S01]  /*1fa80*/  FMUL R216, R216, UR20 ;  /* 0x00000014d8d87c20 */ /* 0x000fe20008400000 */
[----:B------:R-:W-:Y:S01]  /*1fa90*/  F2FP.SATFINITE.E4M3.F32.PACK_AB_MERGE_C R179, RZ, R179, RZ ;  /* 0x000000b3ffb3723e */ /* 0x000fe200048070ff */
[----:B------:R-:W-:Y:S01]  /*1faa0*/  FMUL R217, R217, UR20 ;  /* 0x00000014d9d97c20 */ /* 0x000fe20008400000 */
[----:B-----5:R-:W-:Y:S01]  /*1fab0*/  F2FP.SATFINITE.E4M3.F32.PACK_AB_MERGE_C R7, RZ, R180, RZ ;  /* 0x000000b4ff07723e */ /* 0x020fe200048070ff */
        /* <DEDUP_REMOVED lines=97> */
[----:B--2---:R-:W-:Y:S01]  /*200d0*/  FMUL R2, R2, UR20 ;  /* 0x0000001402027c20 */ /* 0x004fe20008400000 */
        /* <DEDUP_REMOVED lines=8> */
[----:B------:R-:W2:Y:S01]  /*20160*/  LDL.LU R39, [R1+0x218] ;  /* 0x0002180001277983 */ /* 0x000ea20000300800 */
[----:B------:R-:W-:Y:S01]  /*20170*/  F2FP.SATFINITE.E4M3.F32.PACK_AB_MERGE_C R209, RZ, R209, RZ ;  /* 0x000000d1ffd1723e */ /* 0x000fe200048070ff */
[----:B------:R-:W-:Y:S01]  /*20180*/  FMUL R236, R236, UR20 ;  /* 0x00000014ecec7c20 */ /* 0x000fe20008400000 */
[----:B-----5:R-:W-:Y:S01]  /*20190*/  F2FP.SATFINITE.E4M3.F32.PACK_AB_MERGE_C R7, RZ, R210, RZ ;  /* 0x000000d2ff07723e */ /* 0x020fe200048070ff */
[----:B------:R3:W-:Y:S01]  /*201a0*/  @!P5 STG.E.U8 desc[UR14][R24.64+0x99], R5 ;  /* 0x000099051800d986 */ /* 0x0007e2000c10110e */
[C---:B------:R-:W-:Y:S01]  /*201b0*/  ISETP.LT.OR P5, PT, R0.reuse, 0xa1, !P1 ;  /* 0x000000a10000780c */ /* 0x040fe20004fa1670 */
[----:B------:R-:W-:Y:S01]  /*201c0*/  FMUL R235, R235, UR20 ;  /* 0x00000014ebeb7c20 */ /* 0x000fe20008400000 */
[----:B------:R-:W-:Y:S01]  /*201d0*/  F2FP.SATFINITE.E4M3.F32.PACK_AB_MERGE_C R211, RZ, R211, RZ ;  /* 0x000000d3ffd3723e */ /* 0x000fe200048070ff */
[----:B------:R-:W-:Y:S01]  /*201e0*/  @!P3 STG.E.U8 desc[UR14][R26.64+0x98], R209 ;  /* 0x000098d11a00b986 */ /* 0x000fe2000c10110e */
[C---:B------:R-:W-:Y:S01]  /*201f0*/  ISETP.LT.OR P3, PT, R0.reuse, 0xa2, !P1 ;  /* 0x000000a20000780c */ /* 0x040fe20004f61670 */
[----:B------:R-:W-:Y:S01]  /*20200*/  FMUL R237, R237, UR20 ;  /* 0x00000014eded7c20 */ /* 0x000fe20008400000 */
[----:B0-----:R-:W-:Y:S01]  /*20210*/  F2FP.SATFINITE.E4M3.F32.PACK_AB_MERGE_C R3, RZ, R212, RZ ;  /* 0x000000d4ff03723e */ /* 0x001fe200048070ff */
[----:B------:R0:W-:Y:S01]  /*20220*/  @!P6 STG.E.U8 desc[UR14][R26.64+0x99], R7 ;  /* 0x000099071a00e986 */ /* 0x0001e2000c10110e */
[----:B------:R-:W-:-:S02]  /*20230*/  ISETP.LT.OR P6, PT, R0, 0xa1, !P2 ;  /* 0x000000a10000780c */ /* 0x000fc400057c1670 */
[----:B------:R-:W-:Y:S01]  /*20240*/  F2FP.SATFINITE.E4M3.F32.PACK_AB_MERGE_C R213, RZ, R213, RZ ;  /* 0x000000d5ffd5723e */ /* 0x000fe200048070ff */
[----:B------:R-:W5:Y:S01]  /*20250*/  LDL.LU R38, [R1+0x21c] ;  /* 0x00021c0001267983 */ /* 0x000f620000300800 */
[----:B---3--:R-:W-:Y:S02]  /*20260*/  F2FP.SATFINITE.E4M3.F32.PACK_AB_MERGE_C R5, RZ, R214, RZ ;  /* 0x000000d6ff05723e */ /* 0x008fe400048070ff */
[----:B------:R-:W-:Y:S01]  /*20270*/  F2FP.SATFINITE.E4M3.F32.PACK_AB_MERGE_C R215, RZ, R215, RZ ;  /* 0x000000d7ffd7723e */ /* 0x000fe200048070ff */
[----:B------:R-:W-:Y:S01]  /*20280*/  @!P5 STG.E.U8 desc[UR14][R24.64+0xa0], R211 ;  /* 0x0000a0d31800d986 */ /* 0x000fe2000c10110e */
[C---:B------:R-:W-:Y:S02]  /*20290*/  ISETP.LT.OR P5, PT, R0.reuse, 0xa2, !P2 ;  /* 0x000000a20000780c */ /* 0x040fe400057a1670 */
[----:B------:R-:W-:Y:S01]  /*202a0*/  F2FP.SATFINITE.E4M3.F32.PACK_AB_MERGE_C R217, RZ, R217, RZ ;  /* 0x000000d9ffd9723e */ /* 0x000fe200048070ff */
[----:B------:R3:W-:Y:S01]  /*202b0*/  @!P3 STG.E.U8 desc[UR14][R24.64+0xa1], R3 ;  /* 0x0000a1031800b986 */ /* 0x0007e2000c10110e */
[----:B------:R-:W-:-:S02]  /*202c0*/  ISETP.LT.OR P3, PT, R0, 0xa9, !P1 ;  /* 0x000000a90000780c */ /* 0x000fc40004f61670 */
[----:B0-----:R-:W-:Y:S01]  /*202d0*/  F2FP.SATFINITE.E4M3.F32.PACK_AB_MERGE_C R7, RZ, R216, RZ ;  /* 0x000000d8ff07723e */ /* 0x001fe200048070ff */
[----:B------:R-:W-:Y:S01]  /*202e0*/  @!P6 STG.E.U8 desc[UR14][R26.64+0xa0], R213 ;  /* 0x0000a0d51a00e986 */ /* 0x000fe2000c10110e */
[C---:B------:R-:W-:Y:S02]  /*202f0*/  ISETP.LT.OR P6, PT, R0.reuse, 0xaa, !P1 ;  /* 0x000000aa0000780c */ /* 0x040fe40004fc1670 */
[----:B------:R-:W-:Y:S02]  /*20300*/  F2FP.SATFINITE.E4M3.F32.PACK_AB_MERGE_C R219, RZ, R219, RZ ;  /* 0x000000dbffdb723e */ /* 0x000fe400048070ff */
[----:B------:R-:W-:Y:S01]  /*20310*/  F2FP.SATFINITE.E4M3.F32.PACK_AB_MERGE_C R221, RZ, R221, RZ ;  /* 0x000000ddffdd723e */ /* 0x000fe200048070ff */
[----:B------:R0:W-:Y:S01]  /*20320*/  @!P5 STG.E.U8 desc[UR14][R26.64+0xa1], R5 ;  /* 0x0000a1051a00d986 */ /* 0x0001e2000c10110e */
[C---:B------:R-:W-:Y:S02]  /*20330*/  ISETP.LT.OR P5, PT, R0.reuse, 0xa9, !P2 ;  /* 0x000000a90000780c */ /* 0x040fe400057a1670 */
[----:B---3--:R-:W-:Y:S01]  /*20340*/  F2FP.SATFINITE.E4M3.F32.PACK_AB_MERGE_C R3, RZ, R218, RZ ;  /* 0x000000daff03723e */ /* 0x008fe200048070ff */
[----:B------:R-:W-:Y:S01]  /*20350*/  @!P3 STG.E.U8 desc[UR14][R24.64+0xa8], R215 ;  /* 0x0000a8d71800b986 */ /* 0x000fe2000c10110e */
[----:B------:R-:W-:-:S02]  /*20360*/  ISETP.LT.OR P3, PT, R0, 0xaa, !P2 ;  /* 0x000000aa0000780c */ /* 0x000fc40005761670 */
[----:B------:R-:W-:Y:S01]  /*20370*/  F2FP.SATFINITE.E4M3.F32.PACK_AB_MERGE_C R223, RZ, R223, RZ ;  /* 0x000000dfffdf723e */ /* 0x000fe200048070ff */
[----:B------:R3:W-:Y:S01]  /*20380*/  @!P6 STG.E.U8 desc[UR14][R24.64+0xa9], R7 ;  /* 0x0000a9071800e986 */ /* 0x0007e2000c10110e */
[C---:B------:R-:W-:Y:S02]  /*20390*/  ISETP.LT.OR P6, PT, R0.reuse, 0xb1, !P1 ;  /* 0x000000b10000780c */ /* 0x040fe40004fc1670 */
[----:B------:R-:W-:Y:S02]  /*203a0*/  F2FP.SATFINITE.E4M3.F32.PACK_AB_MERGE_C R225, RZ, R225, RZ ;  /* 0x000000e1ffe1723e */ /* 0x000fe400048070ff */
[----:B0-----:R-:W-:Y:S01]  /*203b0*/  F2FP.SATFINITE.E4M3.F32.PACK_AB_MERGE_C R5, RZ, R220, RZ ;  /* 0x000000dcff05723e */ /* 0x001fe200048070ff */
[----:B------:R-:W-:Y:S01]  /*203c0*/  @!P5 STG.E.U8 desc[UR14][R26.64+0xa8], R217 ;  /* 0x0000a8d91a00d986 */ /* 0x000fe2000c10110e */
[C---:B------:R-:W-:Y:S02]  /*203d0*/  ISETP.LT.OR P5, PT, R0.reuse, 0xb2, !P1 ;  /* 0x000000b20000780c */ /* 0x040fe40004fa1670 */
[----:B------:R-:W-:Y:S01]  /*203e0*/  F2FP.SATFINITE.E4M3.F32.PACK_AB_MERGE_C R227, RZ, R227, RZ ;  /* 0x000000e3ffe3723e */ /* 0x000fe200048070ff */
[----:B------:R0:W-:Y:S01]  /*203f0*/  @!P3 STG.E.U8 desc[UR14][R26.64+0xa9], R3 ;  /* 0x0000a9031a00b986 */ /* 0x0001e2000c10110e */
[----:B------:R-:W-:-:S02]  /*20400*/  ISETP.LT.OR P3, PT, R0, 0xb1, !P2 ;  /* 0x000000b10000780c */ /* 0x000fc40005761670 */
[----:B---3--:R-:W-:Y:S01]  /*20410*/  F2FP.SATFINITE.E4M3.F32.PACK_AB_MERGE_C R7, RZ, R222, RZ ;  /* 0x000000deff07723e */ /* 0x008fe200048070ff */
[----:B------:R-:W-:Y:S01]  /*20420*/  @!P6 STG.E.U8 desc[UR14][R24.64+0xb0], R219 ;  /* 0x0000b0db1800e986 */ /* 0x000fe2000c10110e */
[C---:B------:R-:W-:Y:S02]  /*20430*/  ISETP.LT.OR P6, PT, R0.reuse, 0xb2, !P2 ;  /* 0x000000b20000780c */ /* 0x040fe400057c1670 */
[----:B------:R-:W-:Y:S02]  /*20440*/  F2FP.SATFINITE.E4M3.F32.PACK_AB_MERGE_C R229, RZ, R229, RZ ;  /* 0x000000e5ffe5723e */ /* 0x000fe400048070ff */
[----:B------:R-:W-:Y:S01]  /*20450*/  F2FP.SATFINITE.E4M3.F32.PACK_AB_MERGE_C R231, RZ, R231, RZ ;  /* 0x000000e7ffe7723e */ /* 0x000fe200048070ff */
[----:B------:R3:W-:Y:S01]  /*20460*/  @!P5 STG.E.U8 desc[UR14][R24.64+0xb1], R5 ;  /* 0x0000b1051800d986 */ /* 0x0007e2000c10110e */
[C---:B------:R-:W-:Y:S02]  /*20470*/  ISETP.LT.OR P5, PT, R0.reuse, 0xb9, !P1 ;  /* 0x000000b90000780c */ /* 0x040fe40004fa1670 */
[----:B0-----:R-:W-:Y:S01]  /*20480*/  F2FP.SATFINITE.E4M3.F32.PACK_AB_MERGE_C R3, RZ, R224, RZ ;  /* 0x000000e0ff03723e */ /* 0x001fe200048070ff */
[----:B------:R-:W-:Y:S01]  /*20490*/  @!P3 STG.E.U8 desc[UR14][R26.64+0xb0], R221 ;  /* 0x0000b0dd1a00b986 */ /* 0x000fe2000c10110e */
[----:B------:R-:W-:-:S02]  /*204a0*/  ISETP.LT.OR P3, PT, R0, 0xba, !P1 ;  /* 0x000000ba0000780c */ /* 0x000fc40004f61670 */
[----:B------:R-:W-:Y:S01]  /*204b0*/  F2FP.SATFINITE.E4M3.F32.PACK_AB_MERGE_C R233, RZ, R233, RZ ;  /* 0x000000e9ffe9723e */ /* 0x000fe200048070ff */
[----:B------:R0:W-:Y:S01]  /*204c0*/  @!P6 STG.E.U8 desc[UR14][R26.64+0xb1], R7 ;  /* 0x0000b1071a00e986 */ /* 0x0001e2000c10110e */
[C---:B------:R-:W-:Y:S02]  /*204d0*/  ISETP.LT.OR P6, PT, R0.reuse, 0xb9, !P2 ;  /* 0x000000b90000780c */ /* 0x040fe400057c1670 */
[----:B------:R-:W-:Y:S02]  /*204e0*/  F2FP.SATFINITE.E4M3.F32.PACK_AB_MERGE_C R235, RZ, R235, RZ ;  /* 0x000000ebffeb723e */ /* 0x000fe400048070ff */
[----:B---3--:R-:W-:Y:S01]  /*204f0*/  F2FP.SATFINITE.E4M3.F32.PACK_AB_MERGE_C R5, RZ, R226, RZ ;  /* 0x000000e2ff05723e */ /* 0x008fe200048070ff */
[----:B------:R-:W-:Y:S01]  /*20500*/  @!P5 STG.E.U8 desc[UR14][R24.64+0xb8], R223 ;  /* 0x0000b8df1800d986 */ /* 0x000fe2000c10110e */
[----:B------:R-:W-:-:S03]  /*20510*/  ISETP.LT.OR P5, PT, R0, 0xba, !P2 ;  /* 0x000000ba0000780c */ /* 0x000fc600057a1670 */
[----:B------:R3:W-:Y:S01]  /*20520*/  @!P3 STG.E.U8 desc[UR14][R24.64+0xb9], R3 ;  /* 0x0000b9031800b986 */ /* 0x0007e2000c10110e */
[C---:B------:R-:W-:Y:S02]  /*20530*/  ISETP.LT.OR P3, PT, R0.reuse, 0xc1, !P1 ;  /* 0x000000c10000780c */ /* 0x040fe40004f61670 */
[----:B0-----:R-:W-:Y:S01]  /*20540*/  F2FP.SATFINITE.E4M3.F32.PACK_AB_MERGE_C R7, RZ, R228, RZ ;  /* 0x000000e4ff07723e */ /* 0x001fe200048070ff */
[----:B------:R-:W-:Y:S01]  /*20550*/  @!P6 STG.E.U8 desc[UR14][R26.64+0xb8], R225 ;  /* 0x0000b8e11a00e986 */ /* 0x000fe2000c10110e */
[----:B------:R-:W-:-:S05]  /*20560*/  ISETP.LT.OR P6, PT, R0, 0xc2, !P1 ;  /* 0x000000c20000780c */ /* 0x000fca0004fc1670 */
[----:B------:R0:W-:Y:S01]  /*20570*/  @!P5 STG.E.U8 desc[UR14][R26.64+0xb9], R5 ;  /* 0x0000b9051a00d986 */ /* 0x0001e2000c10110e */
[C---:B------:R-:W-:Y:S02]  /*20580*/  ISETP.LT.OR P5, PT, R0.reuse, 0xc1, !P2 ;  /* 0x000000c10000780c */ /* 0x040fe400057a1670 */
[----:B---3--:R-:W-:Y:S01]  /*20590*/  F2FP.SATFINITE.E4M3.F32.PACK_AB_MERGE_C R3, RZ, R230, RZ ;  /* 0x000000e6ff03723e */ /* 0x008fe200048070ff */
[----:B------:R-:W-:Y:S01]  /*205a0*/  @!P3 STG.E.U8 desc[UR14][R24.64+0xc0], R227 ;  /* 0x0000c0e31800b986 */ /* 0x000fe2000c10110e */
[----:B------:R-:W-:-:S03]  /*205b0*/  ISETP.LT.OR P3, PT, R0, 0xc2, !P2 ;  /* 0x000000c20000780c */ /* 0x000fc60005761670 */
[----:B------:R3:W-:Y:S01]  /*205c0*/  @!P6 STG.E.U8 desc[UR14][R24.64+0xc1], R7 ;  /* 0x0000c1071800e986 */ /* 0x0007e2000c10110e */
[----:B------:R-:W-:Y:S02]  /*205d0*/  ISETP.LT.OR P6, PT, R0, 0xc9, !P1 ;  /* 0x000000c90000780c */ /* 0x000fe40004fc1670 */
[----:B0-----:R-:W-:-:S03]  /*205e0*/  F2FP.SATFINITE.E4M3.F32.PACK_AB_MERGE_C R5, RZ, R232, RZ ;  /* 0x000000e8ff05723e */ /* 0x001fc600048070ff */
[----:B------:R-:W-:Y:S01]  /*205f0*/  @!P5 STG.E.U8 desc[UR14][R26.64+0xc0], R229 ;  /* 0x0000c0e51a00d986 */ /* 0x000fe2000c10110e */
[----:B------:R-:W-:-:S03]  /*20600*/  ISETP.LT.OR P5, PT, R0, 0xca, !P1 ;  /* 0x000000ca0000780c */ /* 0x000fc60004fa1670 */
[----:B------:R4:W-:Y:S01]  /*20610*/  @!P3 STG.E.U8 desc[UR14][R26.64+0xc1], R3 ;  /* 0x0000c1031a00b986 */ /* 0x0009e2000c10110e */
[C---:B------:R-:W-:Y:S02]  /*20620*/  ISETP.LT.OR P3, PT, R0.reuse, 0xc9, !P2 ;  /* 0x000000c90000780c */ /* 0x040fe40005761670 */
[----:B---3--:R-:W-:Y:S01]  /*20630*/  F2FP.SATFINITE.E4M3.F32.PACK_AB_MERGE_C R7, RZ, R234, RZ ;  /* 0x000000eaff07723e */ /* 0x008fe200048070ff */
[----:B------:R-:W-:Y:S01]  /*20640*/  @!P6 STG.E.U8 desc[UR14][R24.64+0xc8], R231 ;  /* 0x0000c8e71800e986 */ /* 0x000fe2000c10110e */
[----:B------:R-:W-:-:S05]  /*20650*/  ISETP.LT.OR P6, PT, R0, 0xca, !P2 ;  /* 0x000000ca0000780c */ /* 0x000fca00057c1670 */
[----:B------:R0:W-:Y:S01]  /*20660*/  @!P5 STG.E.U8 desc[UR14][R24.64+0xc9], R5 ;  /* 0x0000c9051800d986 */ /* 0x0001e2000c10110e */
[----:B------:R-:W-:-:S03]  /*20670*/  ISETP.LT.OR P5, PT, R0, 0xd1, !P1 ;  /* 0x000000d10000780c */ /* 0x000fc60004fa1670 */
[----:B------:R-:W-:Y:S01]  /*20680*/  @!P3 STG.E.U8 desc[UR14][R26.64+0xc8], R233 ;  /* 0x0000c8e91a00b986 */ /* 0x000fe2000c10110e */
[----:B------:R-:W-:-:S03]  /*20690*/  ISETP.LT.OR P3, PT, R0, 0xd2, !P1 ;  /* 0x000000d20000780c */ /* 0x000fc60004f61670 */
[----:B------:R3:W-:Y:S01]  /*206a0*/  @!P6 STG.E.U8 desc[UR14][R26.64+0xc9], R7 ;  /* 0x0000c9071a00e986 */ /* 0x0007e2000c10110e */
[----:B----4-:R-:W-:Y:S01]  /*206b0*/  FMUL R3, R36, UR20 ;  /* 0x0000001424037c20 */ /* 0x010fe20008400000 */
[----:B------:R-:W-:Y:S02]  /*206c0*/  ISETP.LT.OR P6, PT, R0, 0xd1, !P2 ;  /* 0x000000d10000780c */ /* 0x000fe400057c1670 */
[----:B0-----:R-:W-:Y:S02]  /*206d0*/  F2FP.SATFINITE.E4M3.F32.PACK_AB_MERGE_C R5, RZ, R236, RZ ;  /* 0x000000ecff05723e */ /* 0x001fe400048070ff */
[----:B---3--:R-:W-:Y:S01]  /*206e0*/  F2FP.SATFINITE.E4M3.F32.PACK_AB_MERGE_C R7, RZ, R2, RZ ;  /* 0x00000002ff07723e */ /* 0x008fe200048070ff */
[----:B------:R-:W-:Y:S01]  /*206f0*/  FMUL R2, R37, UR20 ;  /* 0x0000001425027c20 */ /* 0x000fe20008400000 */
[----:B------:R-:W-:Y:S04]  /*20700*/  @!P5 STG.E.U8 desc[UR14][R24.64+0xd0], R235 ;  /* 0x0000d0eb1800d986 */ /* 0x000fe8000c10110e */
[----:B------:R-:W3:Y:S01]  /*20710*/  LDL.LU R37, [R1+0x220] ;  /* 0x0002200001257983 */ /* 0x000ee20000300800 */
[----:B------:R-:W-:Y:S01]  /*20720*/  F2FP.SATFINITE.E4M3.F32.PACK_AB_MERGE_C R9, RZ, R2, RZ ;  /* 0x00000002ff09723e */ /* 0x000fe200048070ff */
[----:B------:R-:W-:-:S02]  /*20730*/  FMUL R2, R35, UR20 ;  /* 0x0000001423027c20 */ /* 0x000fc40008400000 */
[----:B------:R-:W4:Y:S01]  /*20740*/  LDL.LU R36, [R1+0x224] ;  /* 0x0002240001247983 */ /* 0x000f220000300800 */
[----:B------:R-:W-:-:S03]  /*20750*/  F2FP.SATFINITE.E4M3.F32.PACK_AB_MERGE_C R11, RZ, R3, RZ ;  /* 0x00000003ff0b723e */ /* 0x000fc600048070ff */
[----:B------:R0:W-:Y:S01]  /*20760*/  @!P3 STG.E.U8 desc[UR14][R24.64+0xd1], R5 ;  /* 0x0000d1051800b986 */ /* 0x0001e2000c10110e */
[----:B------:R-:W-:-:S03]  /*20770*/  FMUL R3, R32, UR20 ;  /* 0x0000001420037c20 */ /* 0x000fc60008400000 */
[----:B------:R-:W4:Y:S01]  /*20780*/  LDL.LU R35, [R1+0x228] ;  /* 0x0002280001237983 */ /* 0x000f220000300800 */
[----:B0-----:R-:W-:Y:S01]  /*20790*/  F2FP.SATFINITE.E4M3.F32.PACK_AB_MERGE_C R5, RZ, R2, RZ ;  /* 0x00000002ff05723e */ /* 0x001fe200048070ff */
[----:B------:R-:W-:Y:S02]  /*207a0*/  FMUL R2, R33, UR20 ;  /* 0x0000001421027c20 */ /* 0x000fe40008400000 */
[----:B------:R-:W4:Y:S04]  /*207b0*/  LDL.LU R33, [R1+0x22c] ;  /* 0x00022c0001217983 */ /* 0x000f280000300800 */
[----:B------:R-:W4:Y:S01]  /*207c0*/  LDL.LU R32, [R1+0x230] ;  /* 0x0002300001207983 */ /* 0x000f220000300800 */
[C---:B------:R-:W-:Y:S02]  /*207d0*/  ISETP.LT.OR P5, PT, R0.reuse, 0xd2, !P2 ;  /* 0x000000d20000780c */ /* 0x040fe400057a1670 */
[----:B------:R-:W-:Y:S01]  /*207e0*/  ISETP.LT.OR P3, PT, R0, 0xd9, !P1 ;  /* 0x000000d90000780c */ /* 0x000fe20004f61670 */
[----:B------:R-:W4:Y:S01]  /*207f0*/  LDL.LU R41, [R1+0x234] ;  /* 0x0002340001297983 */ /* 0x000f220000300800 */
[----:B------:R-:W-:-:S05]  /*20800*/  F2FP.SATFINITE.E4M3.F32.PACK_AB_MERGE_C R237, RZ, R237, RZ ;  /* 0x000000edffed723e */ /* 0x000fca00048070ff */
[----:B------:R-:W-:Y:S01]  /*20810*/  @!P6 STG.E.U8 desc[UR14][R26.64+0xd0], R237 ;  /* 0x0000d0ed1a00e986 */ /* 0x000fe2000c10110e */
[----:B------:R-:W-:-:S03]  /*20820*/  ISETP.LT.OR P6, PT, R0, 0xda, !P1 ;  /* 0x000000da0000780c */ /* 0x000fc60004fc1670 */
[----:B------:R0:W-:Y:S01]  /*20830*/  @!P5 STG.E.U8 desc[UR14][R26.64+0xd1], R7 ;  /* 0x0000d1071a00d986 */ /* 0x0001e2000c10110e */
[----:B------:R-:W-:-:S03]  /*20840*/  ISETP.LT.OR P5, PT, R0, 0xd9, !P2 ;  /* 0x000000d90000780c */ /* 0x000fc600057a1670 */
[----:B------:R1:W-:Y:S01]  /*20850*/  @!P3 STG.E.U8 desc[UR14][R24.64+0xd8], R9 ;  /* 0x0000d8091800b986 */ /* 0x0003e2000c10110e */
[----:B------:R-:W-:Y:S02]  /*20860*/  ISETP.LT.OR P3, PT, R0, 0xda, !P2 ;  /* 0x000000da0000780c */ /* 0x000fe40005761670 */
[----:B0-----:R-:W-:-:S03]  /*20870*/  F2FP.SATFINITE.E4M3.F32.PACK_AB_MERGE_C R7, RZ, R2, RZ ;  /* 0x00000002ff07723e */ /* 0x001fc600048070ff */
[----:B------:R-:W-:Y:S01]  /*20880*/  @!P6 STG.E.U8 desc[UR14][R24.64+0xd9], R11 ;  /* 0x0000d90b1800e986 */ /* 0x000fe2000c10110e */
[----:B-1----:R-:W-:-:S03]  /*20890*/  F2FP.SATFINITE.E4M3.F32.PACK_AB_MERGE_C R9, RZ, R3, RZ ;  /* 0x00000003ff09723e */ /* 0x002fc600048070ff */
[----:B------:R0:W-:Y:S04]  /*208a0*/  @!P5 STG.E.U8 desc[UR14][R26.64+0xd8], R5 ;  /* 0x0000d8051a00d986 */ /* 0x0001e8000c10110e */
[----:B------:R1:W-:Y:S01]  /*208b0*/  @!P3 STG.E.U8 desc[UR14][R26.64+0xd9], R7 ;  /* 0x0000d9071a00b986 */ /* 0x0003e2000c10110e */
[----:B--2---:R-:W-:-:S03]  /*208c0*/  FMUL R4, R39, UR20 ;  /* 0x0000001427047c20 */ /* 0x004fc60008400000 */
[----:B------:R-:W2:Y:S01]  /*208d0*/  LDL.LU R39, [R1+0x238] ;  /* 0x0002380001277983 */ /* 0x000ea20000300800 */
[----:B-----5:R-:W-:-:S03]  /*208e0*/  FMUL R2, R38, UR20 ;  /* 0x0000001426027c20 */ /* 0x020fc60008400000 */
[----:B------:R-:W5:Y:S02]  /*208f0*/  LDL.LU R38, [R1+0x23c] ;  /* 0x00023c0001267983 */ /* 0x000f640000300800 */
[----:B0-----:R-:W-:Y:S02]  /*20900*/  F2FP.SATFINITE.E4M3.F32.PACK_AB_MERGE_C R5, RZ, R2, RZ ;  /* 0x00000002ff05723e */ /* 0x001fe400048070ff */
[----:B------:R-:W-:Y:S01]  /*20910*/  F2FP.SATFINITE.E4M3.F32.PACK_AB_MERGE_C R11, RZ, R4, RZ ;  /* 0x00000004ff0b723e */ /* 0x000fe200048070ff */
[----:B---3--:R-:W-:Y:S02]  /*20920*/  FMUL R3, R37, UR20 ;  /* 0x0000001425037c20 */ /* 0x008fe40008400000 */
[----:B------:R-:W3:Y:S01]  /*20930*/  LDL.LU R37, [R1+0x240] ;  /* 0x0002400001257983 */ /* 0x000ee20000300800 */
[----:B----4-:R-:W-:-:S03]  /*20940*/  FMUL R2, R36, UR20 ;  /* 0x0000001424027c20 */ /* 0x010fc60008400000 */
[----:B------:R-:W4:Y:S01]  /*20950*/  LDL.LU R36, [R1+0x244] ;  /* 0x0002440001247983 */ /* 0x000f220000300800 */
[----:B------:R-:W-:Y:S02]  /*20960*/  F2FP.SATFINITE.E4M3.F32.PACK_AB_MERGE_C R13, RZ, R3, RZ ;  /* 0x00000003ff0d723e */ /* 0x000fe400048070ff */
[----:B-1----:R-:W-:Y:S01]  /*20970*/  F2FP.SATFINITE.E4M3.F32.PACK_AB_MERGE_C R7, RZ, R2, RZ ;  /* 0x00000002ff07723e */ /* 0x002fe200048070ff */
[----:B------:R-:W-:Y:S02]  /*20980*/  FMUL R2, R35, UR20 ;  /* 0x0000001423027c20 */ /* 0x000fe40008400000 */
[----:B------:R-:W4:Y:S01]  /*20990*/  LDL.LU R35, [R1+0x248] ;  /* 0x0002480001237983 */ /* 0x000f220000300800 */
[----:B------:R-:W-:-:S03]  /*209a0*/  FMUL R3, R33, UR20 ;  /* 0x0000001421037c20 */ /* 0x000fc60008400000 */
[----:B------:R-:W4:Y:S01]  /*209b0*/  LDL.LU R33, [R1+0x24c] ;  /* 0x00024c0001217983 */ /* 0x000f220000300800 */
[----:B------:R-:W-:-:S03]  /*209c0*/  FMUL R4, R32, UR20 ;  /* 0x0000001420047c20 */ /* 0x000fc60008400000 */
[----:B------:R-:W4:Y:S01]  /*209d0*/  LDL.LU R32, [R1+0x250] ;  /* 0x0002500001207983 */ /* 0x000f220000300800 */
[C---:B------:R-:W-:Y:S02]  /*209e0*/  ISETP.LT.OR P6, PT, R0.reuse, 0xe1, !P1 ;  /* 0x000000e10000780c */ /* 0x040fe40004fc1670 */
[C---:B------:R-:W-:Y:S02]  /*209f0*/  ISETP.LT.OR P5, PT, R0.reuse, 0xe2, !P1 ;  /* 0x000000e20000780c */ /* 0x040fe40004fa1670 */
[----:B------:R-:W-:-:S09]  /*20a00*/  ISETP.LT.OR P3, PT, R0, 0xe1, !P2 ;  /* 0x000000e10000780c */ /* 0x000fd20005761670 */
[----:B------:R0:W-:Y:S01]  /*20a10*/  @!P6 STG.E.U8 desc[UR14][R24.64+0xe0], R9 ;  /* 0x0000e0091800e986 */ /* 0x0001e2000c10110e */
[----:B------:R-:W-:-:S03]  /*20a20*/  ISETP.LT.OR P6, PT, R0, 0xe2, !P2 ;  /* 0x000000e20000780c */ /* 0x000fc600057c1670 */
[----:B------:R-:W-:Y:S01]  /*20a30*/  @!P5 STG.E.U8 desc[UR14][R24.64+0xe1], R11 ;  /* 0x0000e10b1800d986 */ /* 0x000fe2000c10110e */
[----:B------:R-:W-:-:S03]  /*20a40*/  ISETP.LT.OR P5, PT, R0, 0xe9, !P1 ;  /* 0x000000e90000780c */ /* 0x000fc60004fa1670 */
[----:B------:R1:W-:Y:S01]  /*20a50*/  @!P3 STG.E.U8 desc[UR14][R26.64+0xe0], R5 ;  /* 0x0000e0051a00b986 */ /* 0x0003e2000c10110e */
[----:B------:R-:W-:-:S05]  /*20a60*/  ISETP.LT.OR P3, PT, R0, 0xea, !P1 ;  /* 0x000000ea0000780c */ /* 0x000fca0004f61670 */
[----:B------:R-:W-:Y:S01]  /*20a70*/  @!P6 STG.E.U8 desc[UR14][R26.64+0xe1], R13 ;  /* 0x0000e10d1a00e986 */ /* 0x000fe2000c10110e */
[C---:B------:R-:W-:Y:S02]  /*20a80*/  ISETP.LT.OR P6, PT, R0.reuse, 0xe9, !P2 ;  /* 0x000000e90000780c */ /* 0x040fe400057c1670 */
[----:B0-----:R-:W-:Y:S01]  /*20a90*/  F2FP.SATFINITE.E4M3.F32.PACK_AB_MERGE_C R9, RZ, R2, RZ ;  /* 0x00000002ff09723e */ /* 0x001fe200048070ff */
[----:B------:R0:W-:Y:S01]  /*20aa0*/  @!P5 STG.E.U8 desc[UR14][R24.64+0xe8], R7 ;  /* 0x0000e8071800d986 */ /* 0x0001e2000c10110e */
[----:B------:R-:W-:Y:S01]  /*20ab0*/  ISETP.LT.OR P5, PT, R0, 0xea, !P2 ;  /* 0x000000ea0000780c */ /* 0x000fe200057a1670 */
[----:B------:R-:W-:Y:S01]  /*20ac0*/  FMUL R2, R41, UR20 ;  /* 0x0000001429027c20 */ /* 0x000fe20008400000 */
[----:B-1----:R-:W-:Y:S02]  /*20ad0*/  F2FP.SATFINITE.E4M3.F32.PACK_AB_MERGE_C R5, RZ, R3, RZ ;  /* 0x00000003ff05723e */ /* 0x002fe400048070ff */
[----:B------:R-:W-:Y:S01]  /*20ae0*/  F2FP.SATFINITE.E4M3.F32.PACK_AB_MERGE_C R11, RZ, R4, RZ ;  /* 0x00000004ff0b723e */ /* 0x000fe200048070ff */
[----:B------:R-:W-:Y:S01]  /*20af0*/  @!P3 STG.E.U8 desc[UR14][R24.64+0xe9], R9 ;  /* 0x0000e9091800b986 */ /* 0x000fe2000c10110e */
[----:B0-----:R-:W-:-:S03]  /*20b00*/  F2FP.SATFINITE.E4M3.F32.PACK_AB_MERGE_C R7, RZ, R2, RZ ;  /* 0x00000002ff07723e */ /* 0x001fc600048070ff */
[----:B------:R0:W-:Y:S04]  /*20b10*/  @!P6 STG.E.U8 desc[UR14][R26.64+0xe8], R5 ;  /* 0x0000e8051a00e986 */ /* 0x0001e8000c10110e */
[----:B------:R1:W-:Y:S01]  /*20b20*/  @!P5 STG.E.U8 desc[UR14][R26.64+0xe9], R11 ;  /* 0x0000e90b1a00d986 */ /* 0x0003e2000c10110e */
[----:B--2---:R-:W-:-:S05]  /*20b30*/  FMUL R3, R39, UR20 ;  /* 0x0000001427037c20 */ /* 0x004fca0008400000 */
[----:B------:R-:W-:Y:S01]  /*20b40*/  F2FP.SATFINITE.E4M3.F32.PACK_AB_MERGE_C R13, RZ, R3, RZ ;  /* 0x00000003ff0d723e */ /* 0x000fe200048070ff */
[----:B-----5:R-:W-:-:S05]  /*20b50*/  FMUL R2, R38, UR20 ;  /* 0x0000001426027c20 */ /* 0x020fca0008400000 */
[----:B0-----:R-:W-:Y:S01]  /*20b60*/  F2FP.SATFINITE.E4M3.F32.PACK_AB_MERGE_C R5, RZ, R2, RZ ;  /* 0x00000002ff05723e */ /* 0x001fe200048070ff */
[----:B---3--:R-:W-:Y:S02]  /*20b70*/  FMUL R3, R37, UR20 ;  /* 0x0000001425037c20 */ /* 0x008fe40008400000 */
[----:B------:R-:W2:Y:S01]  /*20b80*/  LDL.LU R37, [R1+0x254] ;  /* 0x0002540001257983 */ /* 0x000ea20000300800 */
[----:B----4-:R-:W-:-:S03]  /*20b90*/  FMUL R4, R36, UR20 ;  /* 0x0000001424047c20 */ /* 0x010fc60008400000 */
[----:B------:R-:W3:Y:S01]  /*20ba0*/  LDL.LU R39, [R1+0x258] ;  /* 0x0002580001277983 */ /* 0x000ee20000300800 */
[----:B------:R-:W-:-:S03]  /*20bb0*/  F2FP.SATFINITE.E4M3.F32.PACK_AB_MERGE_C R9, RZ, R3, RZ ;  /* 0x00000003ff09723e */ /* 0x000fc600048070ff */
[----:B------:R-:W4:Y:S01]  /*20bc0*/  LDL.LU R36, [R1+0x25c] ;  /* 0x00025c0001247983 */ /* 0x000f220000300800 */
[----:B-1----:R-:W-:Y:S01]  /*20bd0*/  F2FP.SATFINITE.E4M3.F32.PACK_AB_MERGE_C R11, RZ, R4, RZ ;  /* 0x00000004ff0b723e */ /* 0x002fe200048070ff */
[----:B------:R-:W-:Y:S02]  /*20be0*/  FMUL R2, R35, UR20 ;  /* 0x0000001423027c20 */ /* 0x000fe40008400000 */
[----:B------:R-:W5:Y:S01]  /*20bf0*/  LDL.LU R35, [R1+0x260] ;  /* 0x0002600001237983 */ /* 0x000f620000300800 */
[----:B------:R-:W-:-:S03]  /*20c00*/  FMUL R3, R33, UR20 ;  /* 0x0000001421037c20 */ /* 0x000fc60008400000 */
[----:B------:R-:W5:Y:S01]  /*20c10*/  LDL.LU R33, [R1+0x264] ;  /* 0x0002640001217983 */ /* 0x000f620000300800 */
[----:B------:R-:W-:-:S03]  /*20c20*/  FMUL R4, R32, UR20 ;  /* 0x0000001420047c20 */ /* 0x000fc60008400000 */
[----:B------:R-:W5:Y:S01]  /*20c30*/  LDL.LU R32, [R1+0x268] ;  /* 0x0002680001207983 */ /* 0x000f620000300800 */
[C---:B------:R-:W-:Y:S02]  /*20c40*/  ISETP.LT.OR P3, PT, R0.reuse, 0xf1, !P1 ;  /* 0x000000f10000780c */ /* 0x040fe40004f61670 */
[C---:B------:R-:W-:Y:S01]  /*20c50*/  ISETP.LT.OR P6, PT, R0.reuse, 0xf2, !P1 ;  /* 0x000000f20000780c */ /* 0x040fe20004fc1670 */
[----:B------:R-:W5:Y:S01]  /*20c60*/  LDL.LU R38, [R1+0x26c] ;  /* 0x00026c0001267983 */ /* 0x000f620000300800 */
[----:B------:R-:W-:-:S09]  /*20c70*/  ISETP.LT.OR P5, PT, R0, 0xf1, !P2 ;  /* 0x000000f10000780c */ /* 0x000fd200057a1670 */
[----:B------:R0:W-:Y:S01]  /*20c80*/  @!P3 STG.E.U8 desc[UR14][R24.64+0xf0], R7 ;  /* 0x0000f0071800b986 */ /* 0x0001e2000c10110e */
[----:B------:R-:W-:-:S03]  /*20c90*/  ISETP.LT.OR P3, PT, R0, 0xf2, !P2 ;  /* 0x000000f20000780c */ /* 0x000fc60005761670 */
[----:B------:R1:W-:Y:S01]  /*20ca0*/  @!P6 STG.E.U8 desc[UR14][R24.64+0xf1], R13 ;  /* 0x0000f10d1800e986 */ /* 0x0003e2000c10110e */
[C---:B------:R-:W-:Y:S02]  /*20cb0*/  ISETP.LT.OR P6, PT, R0.reuse, 0xf9, !P1 ;  /* 0x000000f90000780c */ /* 0x040fe40004fc1670 */
[----:B------:R-:W-:Y:S01]  /*20cc0*/  ISETP.LT.OR P1, PT, R0, 0xfa, !P1 ;  /* 0x000000fa0000780c */ /* 0x000fe20004f21670 */
[----:B------:R1:W-:Y:S01]  /*20cd0*/  @!P5 STG.E.U8 desc[UR14][R26.64+0xf0], R5 ;  /* 0x0000f0051a00d986 */ /* 0x0003e2000c10110e */
[----:B0-----:R-:W-:Y:S02]  /*20ce0*/  F2FP.SATFINITE.E4M3.F32.PACK_AB_MERGE_C R7, RZ, R3, RZ ;  /* 0x00000003ff07723e */ /* 0x001fe400048070ff */
[----:B-1----:R-:W-:Y:S02]  /*20cf0*/  F2FP.SATFINITE.E4M3.F32.PACK_AB_MERGE_C R13, RZ, R4, RZ ;  /* 0x00000004ff0d723e */ /* 0x002fe400048070ff */
[----:B------:R-:W-:Y:S01]  /*20d00*/  F2FP.SATFINITE.E4M3.F32.PACK_AB_MERGE_C R5, RZ, R2, RZ ;  /* 0x00000002ff05723e */ /* 0x000fe200048070ff */
[----:B------:R0:W-:Y:S04]  /*20d10*/  @!P3 STG.E.U8 desc[UR14][R26.64+0xf1], R9 ;  /* 0x0000f1091a00b986 */ /* 0x0001e8000c10110e */
[----:B------:R1:W-:Y:S04]  /*20d20*/  @!P6 STG.E.U8 desc[UR14][R24.64+0xf8], R11 ;  /* 0x0000f80b1800e986 */ /* 0x0003e8000c10110e */
[----:B------:R1:W-:Y:S01]  /*20d30*/  @!P1 STG.E.U8 desc[UR14][R24.64+0xf9], R5 ;  /* 0x0000f90518009986 */ /* 0x0003e2000c10110e */
[----:B--2---:R-:W-:-:S03]  /*20d40*/  FMUL R2, R37, UR20 ;  /* 0x0000001425027c20 */ /* 0x004fc60008400000 */
[----:B------:R-:W2:Y:S01]  /*20d50*/  LDL.LU R37, [R1+0x270] ;  /* 0x0002700001257983 */ /* 0x000ea20000300800 */
[----:B---3--:R-:W-:-:S03]  /*20d60*/  FMUL R3, R39, UR20 ;  /* 0x0000001427037c20 */ /* 0x008fc60008400000 */
[----:B------:R-:W3:Y:S01]  /*20d70*/  LDL.LU R39, [R1+0x274] ;  /* 0x0002740001277983 */ /* 0x000ee20000300800 */
[----:B----4-:R-:W-:-:S03]  /*20d80*/  FMUL R4, R36, UR20 ;  /* 0x0000001424047c20 */ /* 0x010fc60008400000 */
[----:B------:R-:W4:Y:S01]  /*20d90*/  LDL.LU R36, [R1+0x278] ;  /* 0x0002780001247983 */ /* 0x000f220000300800 */
[----:B0-----:R-:W-:Y:S01]  /*20da0*/  F2FP.SATFINITE.E4M3.F32.PACK_AB_MERGE_C R9, RZ, R2, RZ ;  /* 0x00000002ff09723e */ /* 0x001fe200048070ff */
[----:B-----5:R-:W-:Y:S01]  /*20db0*/  FMUL R2, R35, UR20 ;  /* 0x0000001423027c20 */ /* 0x020fe20008400000 */
[----:B-1----:R-:W-:Y:S01]  /*20dc0*/  F2FP.SATFINITE.E4M3.F32.PACK_AB_MERGE_C R11, RZ, R3, RZ ;  /* 0x00000003ff0b723e */ /* 0x002fe200048070ff */
[----:B------:R-:W5:Y:S01]  /*20dd0*/  LDL.LU R35, [R1+0x27c] ;  /* 0x00027c0001237983 */ /* 0x000f620000300800 */
[----:B------:R-:W-:Y:S01]  /*20de0*/  F2FP.SATFINITE.E4M3.F32.PACK_AB_MERGE_C R5, RZ, R4, RZ ;  /* 0x00000004ff05723e */ /* 0x000fe200048070ff */
[----:B------:R-:W-:Y:S02]  /*20df0*/  FMUL R3, R33, UR20 ;  /* 0x0000001421037c20 */ /* 0x000fe40008400000 */
[----:B------:R-:W5:Y:S01]  /*20e00*/  LDL.LU R33, [R1+0x280] ;  /* 0x0002800001217983 */ /* 0x000f620000300800 */
[----:B------:R-:W-:-:S03]  /*20e10*/  FMUL R4, R32, UR20 ;  /* 0x0000001420047c20 */ /* 0x000fc60008400000 */
[----:B------:R-:W5:Y:S01]  /*20e20*/  LDL.LU R32, [R1+0x284] ;  /* 0x0002840001207983 */ /* 0x000f620000300800 */
[C---:B------:R-:W-:Y:S02]  /*20e30*/  ISETP.LT.OR P5, PT, R0.reuse, 0xf9, !P2 ;  /* 0x000000f90000780c */ /* 0x040fe400057a1670 */
[----:B------:R-:W-:Y:S02]  /*20e40*/  ISETP.LT.OR P2, PT, R0, 0xfa, !P2 ;  /* 0x000000fa0000780c */ /* 0x000fe40005741670 */
[C---:B------:R-:W-:Y:S02]  /*20e50*/  ISETP.GE.AND P6, PT, R34.reuse, 0x81, PT ;  /* 0x000000812200780c */ /* 0x040fe40003fc6270 */
[----:B------:R-:W-:Y:S02]  /*20e60*/  ISETP.GE.AND P3, PT, R34, 0x89, PT ;  /* 0x000000892200780c */ /* 0x000fe40003f66270 */
[----:B------:R-:W-:-:S05]  /*20e70*/  ISETP.LT.OR P1, PT, R0, 0x1, !P6 ;  /* 0x000000010000780c */ /* 0x000fca0007721670 */
[----:B------:R0:W-:Y:S01]  /*20e80*/  @!P5 STG.E.U8 desc[UR14][R26.64+0xf8], R7 ;  /* 0x0000f8071a00d986 */ /* 0x0001e2000c10110e */
[----:B------:R-:W-:-:S03]  /*20e90*/  ISETP.LT.OR P5, PT, R0, 0x1, !P3 ;  /* 0x000000010000780c */ /* 0x000fc60005fa1670 */
[----:B------:R1:W-:Y:S01]  /*20ea0*/  @!P2 STG.E.U8 desc[UR14][R26.64+0xf9], R13 ;  /* 0x0000f90d1a00a986 */ /* 0x0003e2000c10110e */
[----:B------:R-:W-:-:S03]  /*20eb0*/  ISETP.LT.OR P2, PT, R0, 0x2, !P6 ;  /* 0x000000020000780c */ /* 0x000fc60007741670 */
[----:B------:R1:W-:Y:S01]  /*20ec0*/  @!P1 STG.E.U8 desc[UR14][R30.64], R9 ;  /* 0x000000091e009986 */ /* 0x0003e2000c10110e */
[----:B------:R-:W-:Y:S02]  /*20ed0*/  ISETP.LT.OR P1, PT, R0, 0x2, !P3 ;  /* 0x000000020000780c */ /* 0x000fe40005f21670 */
[----:B0-----:R-:W-:Y:S01]  /*20ee0*/  F2FP.SATFINITE.E4M3.F32.PACK_AB_MERGE_C R7, RZ, R2, RZ ;  /* 0x00000002ff07723e */ /* 0x001fe200048070ff */
[----:B------:R-:W-:Y:S02]  /*20ef0*/  FMUL R2, R38, UR20 ;  /* 0x0000001426027c20 */ /* 0x000fe40008400000 */
[----:B------:R-:W5:Y:S04]  /*20f00*/  LDL.LU R38, [R1+0x288] ;  /* 0x0002880001267983 */ /* 0x000f680000300800 */
[----:B------:R-:W-:Y:S04]  /*20f10*/  @!P2 STG.E.U8 desc[UR14][R30.64+0x1], R11 ;  /* 0x0000010b1e00a986 */ /* 0x000fe8000c10110e */
[----:B------:R0:W-:Y:S01]  /*20f20*/  @!P5 STG.E.U8 desc[UR14][R28.64], R5 ;  /* 0x000000051c00d986 */ /* 0x0001e2000c10110e */
[----:B------:R-:W-:-:S02]  /*20f30*/  ISETP.LT.OR P5, PT, R0, 0xa, !P6 ;  /* 0x0000000a0000780c */ /* 0x000fc400077a1670 */
[----:B-1----:R-:W-:Y:S02]  /*20f40*/  F2FP.SATFINITE.E4M3.F32.PACK_AB_MERGE_C R13, RZ, R3, RZ ;  /* 0x00000003ff0d723e */ /* 0x002fe400048070ff */
[----:B------:R-:W-:Y:S01]  /*20f50*/  F2FP.SATFINITE.E4M3.F32.PACK_AB_MERGE_C R9, RZ, R4, RZ ;  /* 0x00000004ff09723e */ /* 0x000fe200048070ff */
[----:B------:R1:W-:Y:S01]  /*20f60*/  @!P1 STG.E.U8 desc[UR14][R28.64+0x1], R7 ;  /* 0x000001071c009986 */ /* 0x0003e2000c10110e */
[----:B0-----:R-:W-:-:S07]  /*20f70*/  F2FP.SATFINITE.E4M3.F32.PACK_AB_MERGE_C R5, RZ, R2, RZ ;  /* 0x00000002ff05723e */ /* 0x001fce00048070ff */
[----:B------:R0:W-:Y:S01]  /*20f80*/  @!P5 STG.E.U8 desc[UR14][R30.64+0x9], R9 ;  /* 0x000009091e00d986 */ /* 0x0001e2000c10110e */
[----:B--2---:R-:W-:-:S03]  /*20f90*/  FMUL R3, R37, UR20 ;  /* 0x0000001425037c20 */ /* 0x004fc60008400000 */
[----:B------:R-:W2:Y:S01]  /*20fa0*/  LDL.LU R37, [R1+0x28c] ;  /* 0x00028c0001257983 */ /* 0x000ea20000300800 */
[----:B---3--:R-:W-:-:S03]  /*20fb0*/  FMUL R4, R39, UR20 ;  /* 0x0000001427047c20 */ /* 0x008fc60008400000 */
[----:B------:R-:W3:Y:S01]  /*20fc0*/  LDL.LU R39, [R1+0x290] ;  /* 0x0002900001277983 */ /* 0x000ee20000300800 */
[----:B----4-:R-:W-:-:S03]  /*20fd0*/  FMUL R2, R36, UR20 ;  /* 0x0000001424027c20 */ /* 0x010fc60008400000 */
[----:B------:R-:W4:Y:S01]  /*20fe0*/  LDL.LU R36, [R1+0x294] ;  /* 0x0002940001247983 */ /* 0x000f220000300800 */
[----:B------:R-:W-:Y:S01]  /*20ff0*/  F2FP.SATFINITE.E4M3.F32.PACK_AB_MERGE_C R11, RZ, R3, RZ ;  /* 0x00000003ff0b723e */ /* 0x000fe200048070ff */
[----:B-----5:R-:W-:Y:S01]  /*21000*/  FMUL R3, R35, UR20 ;  /* 0x0000001423037c20 */ /* 0x020fe20008400000 */
[----:B-1----:R-:W-:Y:S01]  /*21010*/  F2FP.SATFINITE.E4M3.F32.PACK_AB_MERGE_C R7, RZ, R4, RZ ;  /* 0x00000004ff07723e */ /* 0x002fe200048070ff */
[----:B------:R-:W5:Y:S01]  /*21020*/  LDL.LU R35, [R1+0x298] ;  /* 0x0002980001237983 */ /* 0x000f620000300800 */
[----:B0-----:R-:W-:Y:S01]  /*21030*/  F2FP.SATFINITE.E4M3.F32.PACK_AB_MERGE_C R9, RZ, R2, RZ ;  /* 0x00000002ff09723e */ /* 0x001fe200048070ff */
[----:B------:R-:W-:Y:S02]  /*21040*/  FMUL R4, R33, UR20 ;  /* 0x0000001421047c20 */ /* 0x000fe40008400000 */
[----:B------:R-:W5:Y:S01]  /*21050*/  LDL.LU R33, [R1+0x29c] ;  /* 0x00029c0001217983 */ /* 0x000f620000300800 */
[----:B------:R-:W-:-:S03]  /*21060*/  FMUL R2, R32, UR20 ;  /* 0x0000001420027c20 */ /* 0x000fc60008400000 */
[----:B------:R-:W5:Y:S01]  /*21070*/  LDL.LU R32, [R1+0x2a0] ;  /* 0x0002a00001207983 */ /* 0x000f620000300800 */
[C---:B------:R-:W-:Y:S02]  /*21080*/  ISETP.LT.OR P2, PT, R0.reuse, 0x9, !P6 ;  /* 0x000000090000780c */ /* 0x040fe40007741670 */
[C---:B------:R-:W-:Y:S02]  /*21090*/  ISETP.LT.OR P1, PT, R0.reuse, 0x9, !P3 ;  /* 0x000000090000780c */ /* 0x040fe40005f21670 */
[----:B------:R-:W-:-:S09]  /*210a0*/  ISETP.LT.OR P5, PT, R0, 0x11, !P6 ;  /* 0x000000110000780c */ /* 0x000fd200077a1670 */
[----:B------:R0:W-:Y:S01]  /*210b0*/  @!P2 STG.E.U8 desc[UR14][R30.64+0x8], R13 ;  /* 0x0000080d1e00a986 */ /* 0x0001e2000c10110e */
[----:B------:R-:W-:-:S03]  /*210c0*/  ISETP.LT.OR P2, PT, R0, 0xa, !P3 ;  /* 0x0000000a0000780c */ /* 0x000fc60005f41670 */
[----:B------:R1:W-:Y:S01]  /*210d0*/  @!P1 STG.E.U8 desc[UR14][R28.64+0x8], R5 ;  /* 0x000008051c009986 */ /* 0x0003e2000c10110e */
[----:B------:R-:W-:Y:S02]  /*210e0*/  ISETP.LT.OR P1, PT, R0, 0x11, !P3 ;  /* 0x000000110000780c */ /* 0x000fe40005f21670 */
[----:B0-----:R-:W-:-:S07]  /*210f0*/  F2FP.SATFINITE.E4M3.F32.PACK_AB_MERGE_C R13, RZ, R3, RZ ;  /* 0x00000003ff0d723e */ /* 0x001fce00048070ff */
[----:B------:R0:W-:Y:S01]  /*21100*/  @!P2 STG.E.U8 desc[UR14][R28.64+0x9], R11 ;  /* 0x0000090b1c00a986 */ /* 0x0001e2000c10110e */
[----:B------:R-:W-:Y:S01]  /*21110*/  ISETP.LT.OR P2, PT, R0, 0x12, !P6 ;  /* 0x000000120000780c */ /* 0x000fe20007741670 */
[----:B------:R-:W-:Y:S02]  /*21120*/  FMUL R3, R38, UR20 ;  /* 0x0000001426037c20 */ /* 0x000fe40008400000 */
[----:B------:R0:W-:Y:S01]  /*21130*/  @!P5 STG.E.U8 desc[UR14][R30.64+0x10], R7 ;  /* 0x000010071e00d986 */ /* 0x0001e2000c10110e */
[----:B------:R-:W-:-:S03]  /*21140*/  ISETP.LT.OR P5, PT, R0, 0x12, !P3 ;  /* 0x000000120000780c */ /* 0x000fc60005fa1670 */
[----:B------:R-:W5:Y:S01]  /*21150*/  LDL.LU R38, [R1+0x2a4] ;  /* 0x0002a40001267983 */ /* 0x000f620000300800 */
[----:B-1----:R-:W-:Y:S02]  /*21160*/  F2FP.SATFINITE.E4M3.F32.PACK_AB_MERGE_C R5, RZ, R4, RZ ;  /* 0x00000004ff05723e */ /* 0x002fe400048070ff */
[----:B0-----:R-:W-:Y:S02]  /*21170*/  F2FP.SATFINITE.E4M3.F32.PACK_AB_MERGE_C R11, RZ, R3, RZ ;  /* 0x00000003ff0b723e */ /* 0x001fe400048070ff */
        /* <DEDUP_REMOVED lines=20> */
[C---:B------:R-:W-:Y:S02]  /*212c0*/  ISETP.LT.OR P1, PT, R0.reuse, 0x19, !P6 ;  /* 0x000000190000780c */ /* 0x040fe40007721670 */
[----:B------:R-:W-:-:S09]  /*212d0*/  ISETP.LT.OR P5, PT, R0, 0x19, !P3 ;  /* 0x000000190000780c */ /* 0x000fd20005fa1670 */
[----:B------:R-:W-:Y:S01]  /*212e0*/  @!P2 STG.E.U8 desc[UR14][R30.64+0x19], R11 ;  /* 0x0000190b1e00a986 */ /* 0x000fe2000c10110e */
[----:B------:R-:W-:-:S03]  /*212f0*/  ISETP.LT.OR P2, PT, R0, 0x1a, !P3 ;  /* 0x0000001a0000780c */ /* 0x000fc60005f41670 */
[----:B------:R0:W-:Y:S01]  /*21300*/  @!P1 STG.E.U8 desc[UR14][R30.64+0x18], R7 ;  /* 0x000018071e009986 */ /* 0x0001e2000c10110e */
[----:B------:R-:W-:-:S03]  /*21310*/  ISETP.LT.OR P1, PT, R0, 0x21, !P6 ;  /* 0x000000210000780c */ /* 0x000fc60007721670 */
[----:B------:R1:W-:Y:S01]  /*21320*/  @!P5 STG.E.U8 desc[UR14][R28.64+0x18], R9 ;  /* 0x000018091c00d986 */ /* 0x0003e2000c10110e */
[----:B------:R-:W-:-:S05]  /*21330*/  ISETP.LT.OR P5, PT, R0, 0x22, !P6 ;  /* 0x000000220000780c */ /* 0x000fca00077a1670 */
[----:B------:R1:W-:Y:S01]  /*21340*/  @!P2 STG.E.U8 desc[UR14][R28.64+0x19], R5 ;  /* 0x000019051c00a986 */ /* 0x0003e2000c10110e */
[----:B0-----:R-:W-:-:S03]  /*21350*/  F2FP.SATFINITE.E4M3.F32.PACK_AB_MERGE_C R7, RZ, R4, RZ ;  /* 0x00000004ff07723e */ /* 0x001fc600048070ff */
[----:B------:R-:W-:Y:S01]  /*21360*/  @!P1 STG.E.U8 desc[UR14][R30.64+0x20], R13 ;  /* 0x0000200d1e009986 */ /* 0x000fe2000c10110e */
[----:B------:R-:W-:Y:S01]  /*21370*/  ISETP.LT.OR P1, PT, R0, 0x21, !P3 ;  /* 0x000000210000780c */ /* 0x000fe20005f21670 */
[----:B------:R-:W-:Y:S02]  /*21380*/  FMUL R4, R38, UR20 ;  /* 0x0000001426047c20 */ /* 0x000fe40008400000 */
[----:B------:R-:W5:Y:S01]  /*21390*/  LDL.LU R38, [R1+0x2c0] ;  /* 0x0002c00001267983 */ /* 0x000f620000300800 */
[----:B-1----:R-:W-:Y:S02]  /*213a0*/  F2FP.SATFINITE.E4M3.F32.PACK_AB_MERGE_C R9, RZ, R2, RZ ;  /* 0x00000002ff09723e */ /* 0x002fe400048070ff */
[----:B------:R-:W-:Y:S02]  /*213b0*/  F2FP.SATFINITE.E4M3.F32.PACK_AB_MERGE_C R11, RZ, R3, RZ ;  /* 0x00000003ff0b723e */ /* 0x000fe400048070ff */
[----:B------:R-:W-:Y:S01]  /*213c0*/  F2FP.SATFINITE.E4M3.F32.PACK_AB_MERGE_C R5, RZ, R4, RZ ;  /* 0x00000004ff05723e */ /* 0x000fe200048070ff */
        /* <DEDUP_REMOVED lines=10> */
[----:B------:R-:W-:Y:S01]  /*21470*/  F2FP.SATFINITE.E4M3.F32.PACK_AB_MERGE_C R13, RZ, R3, RZ ;  /* 0x00000003ff0d723e */ /* 0x000fe200048070ff */
[----:B------:R-:W5:Y:S01]  /*21480*/  LDL.LU R35, [R1+0x2d0] ;  /* 0x0002d00001237983 */ /* 0x000f620000300800 */
[----:B-1----:R-:W-:Y:S01]  /*21490*/  F2FP.SATFINITE.E4M3.F32.PACK_AB_MERGE_C R9, RZ, R4, RZ ;  /* 0x00000004ff09723e */ /* 0x002fe200048070ff */
        /* <DEDUP_REMOVED lines=10> */
[----:B------:R-:W-:-:S09]  /*21540*/  ISETP.LT.OR P5, PT, R0, 0x2a, !P3 ;  /* 0x0000002a0000780c */ /* 0x000fd20005fa1670 */
[----:B------:R1:W-:Y:S01]  /*21550*/  @!P2 STG.E.U8 desc[UR14][R30.64+0x29], R7 ;  /* 0x000029071e00a986 */ /* 0x0003e2000c10110e */
[C---:B------:R-:W-:Y:S02]  /*21560*/  ISETP.LT.OR P2, PT, R0.reuse, 0x32, !P6 ;  /* 0x000000320000780c */ /* 0x040fe40007741670 */
[----:B0-----:R-:W-:Y:S01]  /*21570*/  F2FP.SATFINITE.E4M3.F32.PACK_AB_MERGE_C R5, RZ, R2, RZ ;  /* 0x00000002ff05723e */ /* 0x001fe200048070ff */
[----:B------:R-:W-:Y:S01]  /*21580*/  @!P1 STG.E.U8 desc[UR14][R28.64+0x28], R13 ;  /* 0x0000280d1c009986 */ /* 0x000fe2000c10110e */
[----:B------:R-:W-:Y:S01]  /*21590*/  ISETP.LT.OR P1, PT, R0, 0x31, !P6 ;  /* 0x000000310000780c */ /* 0x000fe20007721670 */
[----:B------:R-:W-:Y:S02]  /*215a0*/  FMUL R2, R38, UR20 ;  /* 0x0000001426027c20 */ /* 0x000fe40008400000 */
[----:B------:R0:W-:Y:S01]  /*215b0*/  @!P5 STG.E.U8 desc[UR14][R28.64+0x29], R9 ;  /* 0x000029091c00d986 */ /* 0x0001e2000c10110e */
[----:B------:R-:W-:-:S03]  /*215c0*/  ISETP.LT.OR P5, PT, R0, 0x31, !P3 ;  /* 0x000000310000780c */ /* 0x000fc60005fa1670 */
[----:B------:R-:W5:Y:S01]  /*215d0*/  LDL.LU R38, [R1+0x2dc] ;  /* 0x0002dc0001267983 */ /* 0x000f620000300800 */
[----:B------:R-:W-:Y:S02]  /*215e0*/  F2FP.SATFINITE.E4M3.F32.PACK_AB_MERGE_C R11, RZ, R3, RZ ;  /* 0x00000003ff0b723e */ /* 0x000fe400048070ff */
[----:B-1----:R-:W-:Y:S02]  /*215f0*/  F2FP.SATFINITE.E4M3.F32.PACK_AB_MERGE_C R7, RZ, R4, RZ ;  /* 0x00000004ff07723e */ /* 0x002fe400048070ff */
[----:B0-----:R-:W-:Y:S01]  /*21600*/  F2FP.SATFINITE.E4M3.F32.PACK_AB_MERGE_C R9, RZ, R2, RZ ;  /* 0x00000002ff09723e */ /* 0x001fe200048070ff */
[----:B------:R0:W-:Y:S04]  /*21610*/  @!P1 STG.E.U8 desc[UR14][R30.64+0x30], R5 ;  /* 0x000030051e009986 */ /* 0x0001e8000c10110e */
[----:B------:R-:W-:Y:S04]  /*21620*/  @!P2 STG.E.U8 desc[UR14][R30.64+0x31], R11 ;  /* 0x0000310b1e00a986 */ /* 0x000fe8000c10110e */
        /* <DEDUP_REMOVED lines=9> */
[----:B0-----:R-:W-:Y:S01]  /*216c0*/  F2FP.SATFINITE.E4M3.F32.PACK_AB_MERGE_C R5, RZ, R4, RZ ;  /* 0x00000004ff05723e */ /* 0x001fe200048070ff */
        /* <DEDUP_REMOVED lines=8> */
[----:B------:R-:W-:Y:S02]  /*21750*/  ISETP.LT.OR P5, PT, R0, 0x3a, !P6 ;  /* 0x0000003a0000780c */ /* 0x000fe400077a1670 */
[----:B------:R-:W-:-:S07]  /*21760*/  F2FP.SATFINITE.E4M3.F32.PACK_AB_MERGE_C R11, RZ, R3, RZ ;  /* 0x00000003ff0b723e */ /* 0x000fce00048070ff */
[----:B------:R0:W-:Y:S01]  /*21770*/  @!P2 STG.E.U8 desc[UR14][R28.64+0x31], R9 ;  /* 0x000031091c00a986 */ /* 0x0001e2000c10110e */
[----:B------:R-:W-:-:S03]  /*21780*/  ISETP.LT.OR P2, PT, R0, 0x3a, !P3 ;  /* 0x0000003a0000780c */ /* 0x000fc60005f41670 */
[----:B------:R-:W-:Y:S01]  /*21790*/  @!P1 STG.E.U8 desc[UR14][R30.64+0x38], R13 ;  /* 0x0000380d1e009986 */ /* 0x000fe2000c10110e */
[----:B------:R-:W-:-:S03]  /*217a0*/  ISETP.LT.OR P1, PT, R0, 0x39, !P3 ;  /* 0x000000390000780c */ /* 0x000fc60005f21670 */
[----:B------:R1:W-:Y:S01]  /*217b0*/  @!P5 STG.E.U8 desc[UR14][R30.64+0x39], R5 ;  /* 0x000039051e00d986 */ /* 0x0003e2000c10110e */
[----:B------:R-:W-:Y:S02]  /*217c0*/  ISETP.LT.OR P5, PT, R0, 0x41, !P6 ;  /* 0x000000410000780c */ /* 0x000fe400077a1670 */
[----:B0-----:R-:W-:Y:S01]  /*217d0*/  F2FP.SATFINITE.E4M3.F32.PACK_AB_MERGE_C R9, RZ, R4, RZ ;  /* 0x00000004ff09723e */ /* 0x001fe200048070ff */
[----:B------:R-:W-:Y:S02]  /*217e0*/  FMUL R3, R38, UR20 ;  /* 0x0000001426037c20 */ /* 0x000fe40008400000 */
[----:B------:R-:W5:Y:S01]  /*217f0*/  LDL.LU R38, [R1+0x2f8] ;  /* 0x0002f80001267983 */ /* 0x000f620000300800 */
[----:B-1----:R-:W-:Y:S02]  /*21800*/  F2FP.SATFINITE.E4M3.F32.PACK_AB_MERGE_C R5, RZ, R2, RZ ;  /* 0x00000002ff05723e */ /* 0x002fe400048070ff */
[----:B------:R-:W-:Y:S01]  /*21810*/  F2FP.SATFINITE.E4M3.F32.PACK_AB_MERGE_C R13, RZ, R3, RZ ;  /* 0x00000003ff0d723e */ /* 0x000fe200048070ff */
        /* <DEDUP_REMOVED lines=24> */
[----:B------:R-:W-:-:S03]  /*219a0*/  ISETP.LT.OR P1, PT, R0, 0x49, !P6 ;  /* 0x000000490000780c */ /* 0x000fc60007721670 */
[----:B------:R1:W-:Y:S01]  /*219b0*/  @!P5 STG.E.U8 desc[UR14][R28.64+0x41], R7 ;  /* 0x000041071c00d986 */ /* 0x0003e2000c10110e */
[----:B------:R-:W-:Y:S02]  /*219c0*/  ISETP.LT.OR P5, PT, R0, 0x49, !P3 ;  /* 0x000000490000780c */ /* 0x000fe40005fa1670 */
[----:B0-----:R-:W-:-:S03]  /*219d0*/  F2FP.SATFINITE.E4M3.F32.PACK_AB_MERGE_C R5, RZ, R4, RZ ;  /* 0x00000004ff05723e */ /* 0x001fc600048070ff */
[----:B------:R-:W-:Y:S01]  /*219e0*/  @!P2 STG.E.U8 desc[UR14][R30.64+0x49], R11 ;  /* 0x0000490b1e00a986 */ /* 0x000fe2000c10110e */
[----:B------:R-:W-:Y:S02]  /*219f0*/  ISETP.LT.OR P2, PT, R0, 0x4a, !P3 ;  /* 0x0000004a0000780c */ /* 0x000fe40005f41670 */
[----:B-1----:R-:W-:Y:S01]  /*21a00*/  F2FP.SATFINITE.E4M3.F32.PACK_AB_MERGE_C R13, RZ, R3, RZ ;  /* 0x00000003ff0d723e */ /* 0x002fe200048070ff */
[----:B------:R-:W-:Y:S02]  /*21a10*/  FMUL R4, R38, UR20 ;  /* 0x0000001426047c20 */ /* 0x000fe40008400000 */
[----:B------:R-:W5:Y:S01]  /*21a20*/  LDL.LU R38, [R1+0x314] ;  /* 0x0003140001267983 */ /* 0x000f620000300800 */
[----:B------:R-:W-:-:S03]  /*21a30*/  F2FP.SATFINITE.E4M3.F32.PACK_AB_MERGE_C R7, RZ, R2, RZ ;  /* 0x00000002ff07723e */ /* 0x000fc600048070ff */
[----:B------:R0:W-:Y:S04]  /*21a40*/  @!P1 STG.E.U8 desc[UR14][R30.64+0x48], R9 ;  /* 0x000048091e009986 */ /* 0x0001e8000c10110e */
[----:B------:R1:W-:Y:S01]  /*21a50*/  @!P5 STG.E.U8 desc[UR14][R28.64+0x48], R5 ;  /* 0x000048051c00d986 */ /* 0x0003e2000c10110e */
[----:B0-----:R-:W-:-:S03]  /*21a60*/  F2FP.SATFINITE.E4M3.F32.PACK_AB_MERGE_C R9, RZ, R4, RZ ;  /* 0x00000004ff09723e */ /* 0x001fc600048070ff */
[----:B------:R0:W-:Y:S01]  /*21a70*/  @!P2 STG.E.U8 desc[UR14][R28.64+0x49], R7 ;  /* 0x000049071c00a986 */ /* 0x0001e2000c10110e */
[----:B--2---:R-:W-:-:S03]  /*21a80*/  FMUL R2, R37, UR20 ;  /* 0x0000001425027c20 */ /* 0x004fc60008400000 */
[----:B------:R-:W2:Y:S01]  /*21a90*/  LDL.LU R37, [R1+0x318] ;  /* 0x0003180001257983 */ /* 0x000ea20000300800 */
[----:B---3--:R-:W-:-:S03]  /*21aa0*/  FMUL R3, R39, UR20 ;  /* 0x0000001427037c20 */ /* 0x008fc60008400000 */
[----:B------:R-:W3:Y:S01]  /*21ab0*/  LDL.LU R39, [R1+0x31c] ;  /* 0x00031c0001277983 */ /* 0x000ee20000300800 */
[----:B----4-:R-:W-:-:S03]  /*21ac0*/  FMUL R4, R36, UR20 ;  /* 0x0000001424047c20 */ /* 0x010fc60008400000 */
[----:B------:R-:W4:Y:S01]  /*21ad0*/  LDL.LU R36, [R1+0x320] ;  /* 0x0003200001247983 */ /* 0x000f220000300800 */
[----:B-1----:R-:W-:Y:S01]  /*21ae0*/  F2FP.SATFINITE.E4M3.F32.PACK_AB_MERGE_C R5, RZ, R2, RZ ;  /* 0x00000002ff05723e */ /* 0x002fe200048070ff */
[----:B-----5:R-:W-:Y:S01]  /*21af0*/  FMUL R2, R35, UR20 ;  /* 0x0000001423027c20 */ /* 0x020fe20008400000 */
[----:B------:R-:W-:Y:S01]  /*21b00*/  F2FP.SATFINITE.E4M3.F32.PACK_AB_MERGE_C R11, RZ, R3, RZ ;  /* 0x00000003ff0b723e */ /* 0x000fe200048070ff */
        /* <DEDUP_REMOVED lines=13> */
[----:B------:R-:W-:Y:S01]  /*21be0*/  @!P2 STG.E.U8 desc[UR14][R28.64+0x51], R11 ;  /* 0x0000510b1c00a986 */ /* 0x000fe2000c10110e */
[----:B------:R-:W-:-:S05]  /*21bf0*/  ISETP.LT.OR P2, PT, R0, 0x5a, !P6 ;  /* 0x0000005a0000780c */ /* 0x000fca0007741670 */
[----:B------:R1:W-:Y:S01]  /*21c00*/  @!P1 STG.E.U8 desc[UR14][R28.64+0x50], R5 ;  /* 0x000050051c009986 */ /* 0x0003e2000c10110e */
[----:B0-----:R-:W-:-:S03]  /*21c10*/  F2FP.SATFINITE.E4M3.F32.PACK_AB_MERGE_C R9, RZ, R2, RZ ;  /* 0x00000002ff09723e */ /* 0x001fc600048070ff */
[----:B------:R0:W-:Y:S01]  /*21c20*/  @!P5 STG.E.U8 desc[UR14][R30.64+0x58], R7 ;  /* 0x000058071e00d986 */ /* 0x0001e2000c10110e */
[----:B------:R-:W-:Y:S01]  /*21c30*/  ISETP.LT.OR P5, PT, R0, 0x5a, !P3 ;  /* 0x0000005a0000780c */ /* 0x000fe20005fa1670 */
[----:B------:R-:W-:Y:S02]  /*21c40*/  FMUL R2, R38, UR20 ;  /* 0x0000001426027c20 */ /* 0x000fe40008400000 */
[----:B------:R-:W5:Y:S01]  /*21c50*/  LDL.LU R38, [R1+0x330] ;  /* 0x0003300001267983 */ /* 0x000f620000300800 */
[----:B------:R-:W-:Y:S02]  /*21c60*/  F2FP.SATFINITE.E4M3.F32.PACK_AB_MERGE_C R13, RZ, R3, RZ ;  /* 0x00000003ff0d723e */ /* 0x000fe400048070ff */
[----:B-1----:R-:W-:Y:S02]  /*21c70*/  F2FP.SATFINITE.E4M3.F32.PACK_AB_MERGE_C R5, RZ, R4, RZ ;  /* 0x00000004ff05723e */ /* 0x002fe400048070ff */
[----:B0-----:R-:W-:Y:S01]  /*21c80*/  F2FP.SATFINITE.E4M3.F32.PACK_AB_MERGE_C R7, RZ, R2, RZ ;  /* 0x00000002ff07723e */ /* 0x001fe200048070ff */
        /* <DEDUP_REMOVED lines=22> */
[----:B------:R-:W-:Y:S01]  /*21df0*/  @!P2 STG.E.U8 desc[UR14][R30.64+0x61], R11 ;  /* 0x0000610b1e00a986 */ /* 0x000fe2000c10110e */
[----:B------:R-:W-:Y:S02]  /*21e00*/  ISETP.LT.OR P2, PT, R0, 0x62, !P3 ;  /* 0x000000620000780c */ /* 0x000fe40005f41670 */
[----:B0-----:R-:W-:-:S07]  /*21e10*/  F2FP.SATFINITE.E4M3.F32.PACK_AB_MERGE_C R13, RZ, R3, RZ ;  /* 0x00000003ff0d723e */ /* 0x001fce00048070ff */
[----:B------:R0:W-:Y:S01]  /*21e20*/  @!P1 STG.E.U8 desc[UR14][R30.64+0x60], R7 ;  /* 0x000060071e009986 */ /* 0x0001e2000c10110e */
[----:B------:R-:W-:-:S03]  /*21e30*/  ISETP.LT.OR P1, PT, R0, 0x69, !P6 ;  /* 0x000000690000780c */ /* 0x000fc60007721670 */
[----:B------:R1:W-:Y:S01]  /*21e40*/  @!P5 STG.E.U8 desc[UR14][R28.64+0x60], R9 ;  /* 0x000060091c00d986 */ /* 0x0003e2000c10110e */
[----:B------:R-:W-:Y:S01]  /*21e50*/  ISETP.LT.OR P5, PT, R0, 0x6a, !P6 ;  /* 0x0000006a0000780c */ /* 0x000fe200077a1670 */
[----:B------:R-:W-:Y:S02]  /*21e60*/  FMUL R3, R38, UR20 ;  /* 0x0000001426037c20 */ /* 0x000fe40008400000 */
[----:B------:R-:W5:Y:S01]  /*21e70*/  LDL.LU R38, [R1+0x34c] ;  /* 0x00034c0001267983 */ /* 0x000f620000300800 */
[----:B0-----:R-:W-:Y:S02]  /*21e80*/  F2FP.SATFINITE.E4M3.F32.PACK_AB_MERGE_C R7, RZ, R4, RZ ;  /* 0x00000004ff07723e */ /* 0x001fe400048070ff */
[----:B------:R-:W-:Y:S02]  /*21e90*/  F2FP.SATFINITE.E4M3.F32.PACK_AB_MERGE_C R11, RZ, R3, RZ ;  /* 0x00000003ff0b723e */ /* 0x000fe400048070ff */
[----:B-1----:R-:W-:Y:S01]  /*21ea0*/  F2FP.SATFINITE.E4M3.F32.PACK_AB_MERGE_C R9, RZ, R2, RZ ;  /* 0x00000002ff09723e */ /* 0x002fe200048070ff */
        /* <DEDUP_REMOVED lines=64> */
[----:B------:R-:W-:-:S03]  /*222b0*/  ISETP.LT.OR P1, PT, R0, 0x81, !P3 ;  /* 0x000000810000780c */ /* 0x000fc60005f21670 */
        /* <DEDUP_REMOVED lines=164> */
[C---:B------:R-:W-:Y:S01]  /*22d00*/  ISETP.LT.OR P1, PT, R0.reuse, 0xc1, !P6 ;  /* 0x000000c10000780c */ /* 0x040fe20007721670 */
[----:B------:R-:W5:Y:S01]  /*22d10*/  LDL.LU R39, [R1+0x410] ;  /* 0x0004100001277983 */ /* 0x000f620000300800 */
        /* <DEDUP_REMOVED lines=20> */
[----:B---3--:R-:W-:Y:S01]  /*22e60*/  FMUL R3, R41, UR20 ;  /* 0x0000001429037c20 */ /* 0x008fe20008400000 */
[----:B0-----:R-:W-:Y:S01]  /*22e70*/  F2FP.SATFINITE.E4M3.F32.PACK_AB_MERGE_C R5, RZ, R2, RZ ;  /* 0x00000002ff05723e */ /* 0x001fe200048070ff */
[----:B----4-:R-:W-:Y:S02]  /*22e80*/  FMUL R4, R36, UR20 ;  /* 0x0000001424047c20 */ /* 0x010fe40008400000 */
[----:B------:R-:W3:Y:S01]  /*22e90*/  LDL.LU R36, [R1+0x41c] ;  /* 0x00041c0001247983 */ /* 0x000ee20000300800 */
[----:B------:R-:W-:Y:S01]  /*22ea0*/  F2FP.SATFINITE.E4M3.F32.PACK_AB_MERGE_C R13, RZ, R3, RZ ;  /* 0x00000003ff0d723e */ /* 0x000fe200048070ff */
[----:B-----5:R-:W-:Y:S01]  /*22eb0*/  FMUL R2, R35, UR20 ;  /* 0x0000001423027c20 */ /* 0x020fe20008400000 */
[----:B-1----:R-:W-:Y:S01]  /*22ec0*/  F2FP.SATFINITE.E4M3.F32.PACK_AB_MERGE_C R7, RZ, R4, RZ ;  /* 0x00000004ff07723e */ /* 0x002fe200048070ff */
[----:B------:R-:W4:Y:S01]  /*22ed0*/  LDL.LU R35, [R1+0x420] ;  /* 0x0004200001237983 */ /* 0x000f220000300800 */
[----:B------:R-:W-:-:S03]  /*22ee0*/  FMUL R3, R33, UR20 ;  /* 0x0000001421037c20 */ /* 0x000fc60008400000 */
[----:B------:R-:W5:Y:S01]  /*22ef0*/  LDL.LU R33, [R1+0x424] ;  /* 0x0004240001217983 */ /* 0x000f620000300800 */
[----:B------:R-:W-:-:S03]  /*22f00*/  FMUL R4, R32, UR20 ;  /* 0x0000001420047c20 */ /* 0x000fc60008400000 */
[----:B------:R-:W5:Y:S01]  /*22f10*/  LDL.LU R32, [R1+0x428] ;  /* 0x0004280001207983 */ /* 0x000f620000300800 */
[C---:B------:R-:W-:Y:S02]  /*22f20*/  ISETP.LT.OR P2, PT, R0.reuse, 0xca, !P3 ;  /* 0x000000ca0000780c */ /* 0x040fe40005f41670 */
[C---:B------:R-:W-:Y:S01]  /*22f30*/  ISETP.LT.OR P5, PT, R0.reuse, 0xd1, !P6 ;  /* 0x000000d10000780c */ /* 0x040fe200077a1670 */
[----:B------:R-:W5:Y:S01]  /*22f40*/  LDL.LU R43, [R1+0x42c] ;  /* 0x00042c00012b7983 */ /* 0x000f620000300800 */
[----:B------:R-:W-:-:S03]  /*22f50*/  ISETP.LT.OR P1, PT, R0, 0xd1, !P3 ;  /* 0x000000d10000780c */ /* 0x000fc60005f21670 */
[----:B------:R-:W5:Y:S04]  /*22f60*/  LDL.LU R42, [R1+0x430] ;  /* 0x00043000012a7983 */ /* 0x000f680000300800 */
[----:B------:R-:W5:Y:S04]  /*22f70*/  LDL.LU R41, [R1+0x434] ;  /* 0x0004340001297983 */ /* 0x000f680000300800 */
[----:B------:R0:W-:Y:S01]  /*22f80*/  @!P2 STG.E.U8 desc[UR14][R28.64+0xc9], R11 ;  /* 0x0000c90b1c00a986 */ /* 0x0001e2000c10110e */
[----:B------:R-:W-:-:S03]  /*22f90*/  ISETP.LT.OR P2, PT, R0, 0xd2, !P6 ;  /* 0x000000d20000780c */ /* 0x000fc60007741670 */
[----:B------:R1:W-:Y:S01]  /*22fa0*/  @!P5 STG.E.U8 desc[UR14][R30.64+0xd0], R9 ;  /* 0x0000d0091e00d986 */ /* 0x0003e2000c10110e */
[----:B------:R-:W-:Y:S02]  /*22fb0*/  ISETP.LT.OR P5, PT, R0, 0xd2, !P3 ;  /* 0x000000d20000780c */ /* 0x000fe40005fa1670 */
[----:B0-----:R-:W-:-:S07]  /*22fc0*/  F2FP.SATFINITE.E4M3.F32.PACK_AB_MERGE_C R11, RZ, R3, RZ ;  /* 0x00000003ff0b723e */ /* 0x001fce00048070ff */
[----:B------:R0:W-:Y:S01]  /*22fd0*/  @!P2 STG.E.U8 desc[UR14][R30.64+0xd1], R5 ;  /* 0x0000d1051e00a986 */ /* 0x0001e2000c10110e */
[C---:B------:R-:W-:Y:S02]  /*22fe0*/  ISETP.LT.OR P2, PT, R0.reuse, 0xda, !P6 ;  /* 0x000000da0000780c */ /* 0x040fe40007741670 */
[----:B-1----:R-:W-:Y:S01]  /*22ff0*/  F2FP.SATFINITE.E4M3.F32.PACK_AB_MERGE_C R9, RZ, R2, RZ ;  /* 0x00000002ff09723e */ /* 0x002fe200048070ff */
[----:B------:R-:W-:Y:S01]  /*23000*/  @!P1 STG.E.U8 desc[UR14][R28.64+0xd0], R13 ;  /* 0x0000d00d1c009986 */ /* 0x000fe2000c10110e */
[C---:B------:R-:W-:Y:S01]  /*23010*/  ISETP.LT.OR P1, PT, R0.reuse, 0xd9, !P6 ;  /* 0x000000d90000780c */ /* 0x040fe20007721670 */
[----:B------:R-:W-:Y:S02]  /*23020*/  FMUL R2, R39, UR20 ;  /* 0x0000001427027c20 */ /* 0x000fe40008400000 */
[----:B------:R1:W-:Y:S01]  /*23030*/  @!P5 STG.E.U8 desc[UR14][R28.64+0xd1], R7 ;  /* 0x0000d1071c00d986 */ /* 0x0003e2000c10110e */
[----:B------:R-:W-:Y:S01]  /*23040*/  ISETP.LT.OR P5, PT, R0, 0xd9, !P3 ;  /* 0x000000d90000780c */ /* 0x000fe20005fa1670 */
[----:B------:R-:W-:-:S02]  /*23050*/  FMUL R3, R38, UR20 ;  /* 0x0000001426037c20 */ /* 0x000fc40008400000 */
[----:B------:R-:W5:Y:S04]  /*23060*/  LDL.LU R39, [R1+0x438] ;  /* 0x0004380001277983 */ /* 0x000f680000300800 */
[----:B------:R-:W5:Y:S01]  /*23070*/  LDL.LU R38, [R1+0x43c] ;  /* 0x00043c0001267983 */ /* 0x000f620000300800 */
[----:B0-----:R-:W-:Y:S02]  /*23080*/  F2FP.SATFINITE.E4M3.F32.PACK_AB_MERGE_C R5, RZ, R4, RZ ;  /* 0x00000004ff05723e */ /* 0x001fe400048070ff */
[----:B-1----:R-:W-:Y:S01]  /*23090*/  F2FP.SATFINITE.E4M3.F32.PACK_AB_MERGE_C R7, RZ, R2, RZ ;  /* 0x00000002ff07723e */ /* 0x002fe200048070ff */
[----:B------:R0:W-:Y:S01]  /*230a0*/  @!P1 STG.E.U8 desc[UR14][R30.64+0xd8], R9 ;  /* 0x0000d8091e009986 */ /* 0x0001e2000c10110e */
[----:B------:R-:W-:-:S03]  /*230b0*/  F2FP.SATFINITE.E4M3.F32.PACK_AB_MERGE_C R13, RZ, R3, RZ ;  /* 0x00000003ff0d723e */ /* 0x000fc600048070ff */
[----:B------:R-:W-:Y:S04]  /*230c0*/  @!P2 STG.E.U8 desc[UR14][R30.64+0xd9], R11 ;  /* 0x0000d90b1e00a986 */ /* 0x000fe8000c10110e */
[----:B------:R1:W-:Y:S01]  /*230d0*/  @!P5 STG.E.U8 desc[UR14][R28.64+0xd8], R5 ;  /* 0x0000d8051c00d986 */ /* 0x0003e2000c10110e */
[----:B--2---:R-:W-:-:S03]  /*230e0*/  FMUL R4, R37, UR20 ;  /* 0x0000001425047c20 */ /* 0x004fc60008400000 */
[----:B------:R-:W2:Y:S01]  /*230f0*/  LDL.LU R37, [R1+0x440] ;  /* 0x0004400001257983 */ /* 0x000ea20000300800 */
[----:B---3--:R-:W-:Y:S01]  /*23100*/  FMUL R2, R36, UR20 ;  /* 0x0000001424027c20 */ /* 0x008fe20008400000 */
[----:B0-----:R-:W-:Y:S02]  /*23110*/  F2FP.SATFINITE.E4M3.F32.PACK_AB_MERGE_C R9, RZ, R4, RZ ;  /* 0x00000004ff09723e */ /* 0x001fe400048070ff */
[----:B------:R-:W3:Y:S01]  /*23120*/  LDL.LU R36, [R1+0x444] ;  /* 0x0004440001247983 */ /* 0x000ee20000300800 */
[----:B----4-:R-:W-:Y:S01]  /*23130*/  FMUL R3, R35, UR20 ;  /* 0x0000001423037c20 */ /* 0x010fe20008400000 */
[----:B-1----:R-:W-:Y:S02]  /*23140*/  F2FP.SATFINITE.E4M3.F32.PACK_AB_MERGE_C R5, RZ, R2, RZ ;  /* 0x00000002ff05723e */ /* 0x002fe400048070ff */
[----:B------:R-:W4:Y:S01]  /*23150*/  LDL.LU R35, [R1+0x448] ;  /* 0x0004480001237983 */ /* 0x000f220000300800 */
[----:B-----5:R-:W-:-:S03]  /*23160*/  FMUL R4, R33, UR20 ;  /* 0x0000001421047c20 */ /* 0x020fc60008400000 */
        /* <DEDUP_REMOVED lines=11> */
[----:B------:R-:W-:Y:S02]  /*23220*/  ISETP.LT.OR P5, PT, R0, 0xe9, !P6 ;  /* 0x000000e90000780c */ /* 0x000fe400077a1670 */
[----:B------:R-:W-:Y:S02]  /*23230*/  F2FP.SATFINITE.E4M3.F32.PACK_AB_MERGE_C R11, RZ, R3, RZ ;  /* 0x00000003ff0b723e */ /* 0x000fe400048070ff */
[----:B0-----:R-:W-:-:S03]  /*23240*/  F2FP.SATFINITE.E4M3.F32.PACK_AB_MERGE_C R7, RZ, R4, RZ ;  /* 0x00000004ff07723e */ /* 0x001fc600048070ff */
[----:B------:R-:W-:Y:S01]  /*23250*/  @!P2 STG.E.U8 desc[UR14][R28.64+0xe1], R11 ;  /* 0x0000e10b1c00a986 */ /* 0x000fe2000c10110e */
[----:B------:R-:W-:-:S03]  /*23260*/  ISETP.LT.OR P2, PT, R0, 0xea, !P6 ;  /* 0x000000ea0000780c */ /* 0x000fc60007741670 */
[----:B------:R0:W-:Y:S01]  /*23270*/  @!P1 STG.E.U8 desc[UR14][R28.64+0xe0], R5 ;  /* 0x0000e0051c009986 */ /* 0x0001e2000c10110e */
[----:B------:R-:W-:-:S03]  /*23280*/  ISETP.LT.OR P1, PT, R0, 0xe9, !P3 ;  /* 0x000000e90000780c */ /* 0x000fc60005f21670 */
[----:B------:R0:W-:Y:S01]  /*23290*/  @!P5 STG.E.U8 desc[UR14][R30.64+0xe8], R7 ;  /* 0x0000e8071e00d986 */ /* 0x0001e2000c10110e */
[----:B------:R-:W-:Y:S01]  /*232a0*/  ISETP.LT.OR P5, PT, R0, 0xea, !P3 ;  /* 0x000000ea0000780c */ /* 0x000fe20005fa1670 */
[----:B------:R-:W-:Y:S01]  /*232b0*/  FMUL R3, R43, UR20 ;  /* 0x000000142b037c20 */ /* 0x000fe20008400000 */
[----:B------:R-:W-:Y:S01]  /*232c0*/  FMUL R4, R42, UR20 ;  /* 0x000000142a047c20 */ /* 0x000fe20008400000 */
[----:B-1----:R-:W-:-:S03]  /*232d0*/  F2FP.SATFINITE.E4M3.F32.PACK_AB_MERGE_C R9, RZ, R2, RZ ;  /* 0x00000002ff09723e */ /* 0x002fc600048070ff */
[----:B------:R-:W-:Y:S02]  /*232e0*/  F2FP.SATFINITE.E4M3.F32.PACK_AB_MERGE_C R13, RZ, R3, RZ ;  /* 0x00000003ff0d723e */ /* 0x000fe400048070ff */
[----:B0-----:R-:W-:Y:S01]  /*232f0*/  F2FP.SATFINITE.E4M3.F32.PACK_AB_MERGE_C R5, RZ, R4, RZ ;  /* 0x00000004ff05723e */ /* 0x001fe200048070ff */
[----:B------:R0:W-:Y:S01]  /*23300*/  @!P2 STG.E.U8 desc[UR14][R30.64+0xe9], R9 ;  /* 0x0000e9091e00a986 */ /* 0x0001e2000c10110e */
[----:B------:R-:W-:-:S03]  /*23310*/  ISETP.LT.OR P2, PT, R0, 0xf1, !P3 ;  /* 0x000000f10000780c */ /* 0x000fc60005f41670 */
[----:B------:R-:W-:Y:S01]  /*23320*/  @!P1 STG.E.U8 desc[UR14][R28.64+0xe8], R13 ;  /* 0x0000e80d1c009986 */ /* 0x000fe2000c10110e */
[----:B------:R-:W-:-:S03]  /*23330*/  ISETP.LT.OR P1, PT, R0, 0xf1, !P6 ;  /* 0x000000f10000780c */ /* 0x000fc60007721670 */
[----:B------:R-:W-:Y:S01]  /*23340*/  @!P5 STG.E.U8 desc[UR14][R28.64+0xe9], R5 ;  /* 0x0000e9051c00d986 */ /* 0x000fe2000c10110e */
[----:B------:R-:W-:Y:S01]  /*23350*/  ISETP.LT.OR P5, PT, R0, 0xf2, !P6 ;  /* 0x000000f20000780c */ /* 0x000fe200077a1670 */
[----:B------:R-:W-:Y:S01]  /*23360*/  FMUL R2, R41, UR20 ;  /* 0x0000001429027c20 */ /* 0x000fe20008400000 */
[----:B------:R-:W-:Y:S01]  /*23370*/  FMUL R3, R39, UR20 ;  /* 0x0000001427037c20 */ /* 0x000fe20008400000 */
[----:B------:R-:W-:-:S03]  /*23380*/  FMUL R4, R38, UR20 ;  /* 0x0000001426047c20 */ /* 0x000fc60008400000 */
[----:B------:R-:W-:Y:S02]  /*23390*/  F2FP.SATFINITE.E4M3.F32.PACK_AB_MERGE_C R7, RZ, R2, RZ ;  /* 0x00000002ff07723e */ /* 0x000fe400048070ff */
[----:B------:R-:W-:Y:S02]  /*233a0*/  F2FP.SATFINITE.E4M3.F32.PACK_AB_MERGE_C R11, RZ, R3, RZ ;  /* 0x00000003ff0b723e */ /* 0x000fe400048070ff */
[----:B0-----:R-:W-:Y:S01]  /*233b0*/  F2FP.SATFINITE.E4M3.F32.PACK_AB_MERGE_C R9, RZ, R4, RZ ;  /* 0x00000004ff09723e */ /* 0x001fe200048070ff */
[----:B------:R0:W-:Y:S01]  /*233c0*/  @!P1 STG.E.U8 desc[UR14][R30.64+0xf0], R7 ;  /* 0x0000f0071e009986 */ /* 0x0001e2000c10110e */
[----:B------:R-:W-:-:S03]  /*233d0*/  ISETP.LT.OR P1, PT, R0, 0xf9, !P6 ;  /* 0x000000f90000780c */ /* 0x000fc60007721670 */
[----:B------:R1:W-:Y:S01]  /*233e0*/  @!P5 STG.E.U8 desc[UR14][R30.64+0xf1], R11 ;  /* 0x0000f10b1e00d986 */ /* 0x0003e2000c10110e */
[C---:B------:R-:W-:Y:S02]  /*233f0*/  ISETP.LT.OR P5, PT, R0.reuse, 0xf2, !P3 ;  /* 0x000000f20000780c */ /* 0x040fe40005fa1670 */
[C---:B------:R-:W-:Y:S01]  /*23400*/  ISETP.LT.OR P6, PT, R0.reuse, 0xfa, !P6 ;  /* 0x000000fa0000780c */ /* 0x040fe200077c1670 */
[----:B------:R5:W-:Y:S01]  /*23410*/  @!P2 STG.E.U8 desc[UR14][R28.64+0xf0], R9 ;  /* 0x0000f0091c00a986 */ /* 0x000be2000c10110e */
[C---:B------:R-:W-:Y:S02]  /*23420*/  ISETP.LT.OR P2, PT, R0.reuse, 0xf9, !P3 ;  /* 0x000000f90000780c */ /* 0x040fe40005f41670 */
[----:B------:R-:W-:Y:S01]  /*23430*/  ISETP.LT.OR P3, PT, R0, 0xfa, !P3 ;  /* 0x000000fa0000780c */ /* 0x000fe20005f61670 */
[----:B--2---:R-:W-:Y:S01]  /*23440*/  FMUL R0, R37, UR20 ;  /* 0x0000001425007c20 */ /* 0x004fe20008400000 */
[----:B---3--:R-:W-:Y:S01]  /*23450*/  FMUL R2, R36, UR20 ;  /* 0x0000001424027c20 */ /* 0x008fe20008400000 */
[----:B----4-:R-:W-:-:S03]  /*23460*/  FMUL R3, R35, UR20 ;  /* 0x0000001423037c20 */ /* 0x010fc60008400000 */
[----:B0-----:R-:W-:Y:S02]  /*23470*/  F2FP.SATFINITE.E4M3.F32.PACK_AB_MERGE_C R7, RZ, R0, RZ ;  /* 0x00000000ff07723e */ /* 0x001fe400048070ff */
[----:B-1----:R-:W-:Y:S02]  /*23480*/  F2FP.SATFINITE.E4M3.F32.PACK_AB_MERGE_C R11, RZ, R2, RZ ;  /* 0x00000002ff0b723e */ /* 0x002fe400048070ff */
[----:B------:R-:W-:Y:S01]  /*23490*/  F2FP.SATFINITE.E4M3.F32.PACK_AB_MERGE_C R3, RZ, R3, RZ ;  /* 0x00000003ff03723e */ /* 0x000fe200048070ff */
[----:B-----5:R-:W-:Y:S01]  /*234a0*/  FMUL R4, R33, UR20 ;  /* 0x0000001421047c20 */ /* 0x020fe20008400000 */
[----:B------:R-:W-:-:S04]  /*234b0*/  FMUL R5, R32, UR20 ;  /* 0x0000001420057c20 */ /* 0x000fc80008400000 */
[----:B------:R-:W-:Y:S01]  /*234c0*/  F2FP.SATFINITE.E4M3.F32.PACK_AB_MERGE_C R9, RZ, R4, RZ ;  /* 0x00000004ff09723e */ /* 0x000fe200048070ff */
[----:B------:R0:W-:Y:S01]  /*234d0*/  @!P5 STG.E.U8 desc[UR14][R28.64+0xf1], R7 ;  /* 0x0000f1071c00d986 */ /* 0x0001e2000c10110e */
[----:B------:R-:W-:-:S03]  /*234e0*/  F2FP.SATFINITE.E4M3.F32.PACK_AB_MERGE_C R5, RZ, R5, RZ ;  /* 0x00000005ff05723e */ /* 0x000fc600048070ff */
[----:B------:R0:W-:Y:S04]  /*234f0*/  @!P1 STG.E.U8 desc[UR14][R30.64+0xf8], R11 ;  /* 0x0000f80b1e009986 */ /* 0x0001e8000c10110e */
[----:B------:R0:W-:Y:S04]  /*23500*/  @!P6 STG.E.U8 desc[UR14][R30.64+0xf9], R3 ;  /* 0x0000f9031e00e986 */ /* 0x0001e8000c10110e */
[----:B------:R0:W-:Y:S04]  /*23510*/  @!P2 STG.E.U8 desc[UR14][R28.64+0xf8], R9 ;  /* 0x0000f8091c00a986 */ /* 0x0001e8000c10110e */
[----:B------:R0:W-:Y:S02]  /*23520*/  @!P3 STG.E.U8 desc[UR14][R28.64+0xf9], R5 ;  /* 0x0000f9051c00b986 */ /* 0x0001e4000c10110e */
.L_x_551:
[----:B------:R-:W-:Y:S05]  /*23530*/  BSYNC B0 ;  /* 0x0000000000007941 */ /* 0x000fea0003800000 */
.L_x_37:
[----:B0-2---:R-:W2:Y:S04]  /*23540*/  LDL.LU R3, [R1+0x458] ;  /* 0x0004580001037983 */ /* 0x005ea80000300800 */
[----:B------:R-:W2:Y:S01]  /*23550*/  LDL.LU R2, [R1+0x45c] ;  /* 0x00045c0001027983 */ /* 0x000ea20000300800 */
[----:B------:R-:W-:Y:S01]  /*23560*/  ULDC UR6, c[0x0][0xc] ;  /* 0x0000030000067ab9 */ /* 0x000fe20000000800 */
[----:B------:R-:W-:Y:S01]  /*23570*/  ULDC UR7, c[0x0][0x10] ;  /* 0x0000040000077ab9 */ /* 0x000fe20000000800 */
[----:B---34-:R-:W2:Y:S01]  /*23580*/  LDC R5, c[0x0][0x14] ;  /* 0x00000500ff057b82 */ /* 0x018ea20000000800 */
[----:B------:R-:W-:Y:S01]  /*23590*/  UIMAD.WIDE.U32 UR6, UR6, UR7, URZ ;  /* 0x00000007060672a5 */ /* 0x000fe2000f8e003f */
[----:B-----5:R-:W-:Y:S01]  /*235a0*/  PRMT R0, RZ, 0x7610, R0 ;  /* 0x00007610ff007816 */ /* 0x020fe20000000000 */
[----:B------:R-:W-:-:S04]  /*235b0*/  UMOV UR10, 0xffffffff ;  /* 0xffffffff000a7882 */ /* 0x000fc80000000000 */
[----:B--2---:R-:W-:-:S04]  /*235c0*/  IMAD.WIDE.U32 R2, R5, UR6, R2 ;  /* 0x0000000605027c25 */ /* 0x004fc8000f8e0002 */
[----:B------:R-:W-:Y:S01]  /*235d0*/  IMAD R5, R5, UR7, RZ ;  /* 0x0000000705057c24 */ /* 0x000fe2000f8e02ff */
[----:B------:R-:W-:Y:S01]  /*235e0*/  ULDC.64 UR6, c[0x0][0x650] ;  /* 0x0001940000067ab9 */ /* 0x000fe20000000a00 */
[----:B------:R-:W-:Y:S01]  /*235f0*/  IMAD.MOV.U32 R11, RZ, RZ, R2 ;  /* 0x000000ffff0b7224 */ /* 0x000fe200078e0002 */
[----:B------:R-:W-:Y:S01]  /*23600*/  ISETP.GE.U32.AND P1, PT, R2, UR6, PT ;  /* 0x0000000602007c0c */ /* 0x000fe2000bf26070 */
[----:B------:R-:W-:Y:S02]  /*23610*/  IMAD.IADD R13, R3, 0x1, R5 ;  /* 0x00000001030d7824 */ /* 0x000fe400078e0205 */
[----:B------:R-:W-:-:S03]  /*23620*/  IMAD.MOV.U32 R2, RZ, RZ, -0x1 ;  /* 0xffffffffff027424 */ /* 0x000fc600078e00ff */
[----:B------:R0:W-:Y:S01]  /*23630*/  STL [R1+0x458], R13 ;  /* 0x0004580d01007387 */ /* 0x0001e20000100800 */
[----:B------:R-:W-:-:S03]  /*23640*/  ISETP.GE.U32.AND.EX P1, PT, R13, UR7, PT, P1 ;  /* 0x000000070d007c0c */ /* 0x000fc6000bf26110 */
[----:B------:R0:W-:Y:S04]  /*23650*/  STL [R1+0x45c], R11 ;  /* 0x00045c0b01007387 */ /* 0x0001e80000100800 */
[----:B------:R0:W-:Y:S06]  /*23660*/  STL [R1+0x460], R2 ;  /* 0x0004600201007387 */ /* 0x0001ec0000100800 */
[----:B------:R-:W-:Y:S05]  /*23670*/  @P1 BRA `(.L_x_552) ;  /* 0x0000000400741947 */ /* 0x000fea0003800000 */
[----:B------:R-:W2:Y:S01]  /*23680*/  S2R R8, SR_CTAID.X ;  /* 0x0000000000087919 */ /* 0x000ea20000002500 */
[----:B------:R-:W-:Y:S01]  /*23690*/  ULDC.64 UR18, c[0x0][0x628] ;  /* 0x00018a0000127ab9 */ /* 0x000fe20000000a00 */
[----:B------:R-:W3:Y:S01]  /*236a0*/  LDC R9, c[0x0][0x144] ;  /* 0x00005100ff097b82 */ /* 0x000ee20000000800 */
[----:B------:R-:W-:Y:S01]  /*236b0*/  ULDC UR6, c[0x0][0x150] ;  /* 0x0000540000067ab9 */ /* 0x000fe20000000800 */
[----:B------:R-:W4:Y:S01]  /*236c0*/  S2R R12, SR_CTAID.Y ;  /* 0x00000000000c7919 */ /* 0x000f220000002600 */
[----:B------:R-:W-:Y:S01]  /*236d0*/  ISETP.NE.U32.AND P1, PT, RZ, UR18, PT ;  /* 0x00000012ff007c0c */ /* 0x000fe2000bf25070 */
[----:B------:R-:W-:Y:S01]  /*236e0*/  ULDC UR23, c[0x0][0x630] ;  /* 0x00018c0000177ab9 */ /* 0x000fe20000000800 */
[----:B------:R-:W-:Y:S02]  /*236f0*/  R2UR UR16, R11 ;  /* 0x000000000b1072ca */ /* 0x000fe400000e0000 */
[----:B------:R-:W-:Y:S01]  /*23700*/  ISETP.NE.AND.EX P1, PT, RZ, UR19, PT, P1 ;  /* 0x00000013ff007c0c */ /* 0x000fe2000bf25310 */
[----:B------:R-:W0:Y:S01]  /*23710*/  LDC.64 R6, c[0x0][0x620] ;  /* 0x00018800ff067b82 */ /* 0x000e220000000a00 */
[----:B------:R-:W-:-:S02]  /*23720*/  R2UR UR17, R13 ;  /* 0x000000000d1172ca */ /* 0x000fc400000e0000 */
[----:B--2---:R-:W-:-:S05]  /*23730*/  I2FP.F32.U32 R0, R8 ;  /* 0x0000000800007245 */ /* 0x004fca0000201000 */
[----:B------:R-:W-:-:S06]  /*23740*/  FMUL R0, R0, UR6 ;  /* 0x0000000600007c20 */ /* 0x000fcc0008400000 */
[----:B------:R-:W2:Y:S01]  /*23750*/  F2I.U32.TRUNC.NTZ R0, R0 ;  /* 0x0000000000007305 */ /* 0x000ea2000020f000 */
[----:B----4-:R-:W-:Y:S05]  /*23760*/  @!P1 BRA `(.L_x_553) ;  /* 0x0000000000309947 */ /* 0x010fea0003800000 */
        /* <DEDUP_REMOVED lines=12> */
.L_x_553:
[----:B------:R-:W-:Y:S01]  /*23830*/  USHF.R.U64 UR10, UR16, UR23, UR17 ;  /* 0x00000017100a7299 */ /* 0x000fe20008001211 */
[----:B------:R-:W4:Y:S01]  /*23840*/  LDC.64 R20, c[0x0][0x640] ;  /* 0x00019000ff147b82 */ /* 0x000f220000000a00 */
[----:B------:R-:W-:Y:S01]  /*23850*/  USHF.R.U32.HI UR6, URZ, UR23, UR17 ;  /* 0x000000173f067299 */ /* 0x000fe20008011611 */
[----:B--2---:R-:W-:Y:S02]  /*23860*/  IMAD.MOV R10, RZ, RZ, -R0 ;  /* 0x000000ffff0a7224 */ /* 0x004fe400078e0a00 */
[----:B0-----:R-:W-:Y:S01]  /*23870*/  IMAD.MOV.U32 R2, RZ, RZ, R11 ;  /* 0x000000ffff027224 */ /* 0x001fe200078e000b */
[----:B------:R-:W-:Y:S01]  /*23880*/  IADD3 R5, P1, RZ, -UR10, RZ ;  /* 0x8000000aff057c10 */ /* 0x000fe2000ff3e0ff */
[----:B---3--:R-:W-:Y:S02]  /*23890*/  IMAD R17, R9, R10, R8 ;  /* 0x0000000a09117224 */ /* 0x008fe400078e0208 */
[----:B------:R-:W0:Y:S02]  /*238a0*/  LDC R4, c[0x0][0x618] ;  /* 0x00018600ff047b82 */ /* 0x000e240000000800 */
[----:B------:R-:W-:Y:S01]  /*238b0*/  IMAD.X R3, RZ, RZ, ~UR6, P1 ;  /* 0x80000006ff037e24 */ /* 0x000fe200088e06ff */
[----:B------:R-:W-:-:S03]  /*238c0*/  ULDC UR6, c[0x0][0x154] ;  /* 0x0000550000067ab9 */ /* 0x000fc60000000800 */
[-C--:B------:R-:W-:Y:S02]  /*238d0*/  IMAD R0, R3, R6.reuse, RZ ;  /* 0x0000000603007224 */ /* 0x080fe400078e02ff */
[----:B------:R-:W2:Y:S01]  /*238e0*/  LDC R14, c[0x0][0x608] ;  /* 0x00018200ff0e7b82 */ /* 0x000ea20000000800 */
[----:B------:R-:W-:Y:S02]  /*238f0*/  IMAD.MOV.U32 R3, RZ, RZ, R13 ;  /* 0x000000ffff037224 */ /* 0x000fe400078e000d */
[----:B------:R-:W-:-:S05]  /*23900*/  IMAD.WIDE.U32 R2, R5, R6, R2 ;  /* 0x0000000605027225 */ /* 0x000fca00078e0002 */
[----:B------:R-:W3:Y:S01]  /*23910*/  LDC R18, c[0x0][0x658] ;  /* 0x00019600ff127b82 */ /* 0x000ee20000000800 */
[----:B------:R-:W-:Y:S01]  /*23920*/  IMAD R5, R5, R7, R0 ;  /* 0x0000000705057224 */ /* 0x000fe200078e0200 */
[----:B------:R-:W-:Y:S01]  /*23930*/  I2FP.F32.U32 R0, R12 ;  /* 0x0000000c00007245 */ /* 0x000fe20000201000 */
[----:B------:R-:W-:Y:S01]  /*23940*/  IMAD.MOV.U32 R7, RZ, RZ, 0x1 ;  /* 0x00000001ff077424 */ /* 0x000fe200078e00ff */
[----:B----4-:R-:W-:Y:S01]  /*23950*/  ISETP.NE.U32.AND P1, PT, R20, RZ, PT ;  /* 0x000000ff1400720c */ /* 0x010fe20003f25070 */
[----:B------:R-:W-:Y:S02]  /*23960*/  IMAD.IADD R3, R3, 0x1, R5 ;  /* 0x0000000103037824 */ /* 0x000fe400078e0205 */
[----:B------:R-:W-:Y:S01]  /*23970*/  FMUL R0, R0, UR6 ;  /* 0x0000000600007c20 */ /* 0x000fe20008400000 */
[----:B------:R-:W4:Y:S01]  /*23980*/  LDC R15, c[0x0][0x148] ;  /* 0x00005200ff0f7b82 */ /* 0x000f220000000800 */
[----:B------:R-:W-:Y:S01]  /*23990*/  ISETP.NE.AND.EX P1, PT, R21, RZ, PT, P1 ;  /* 0x000000ff1500720c */ /* 0x000fe20003f25310 */
[----:B------:R-:W-:Y:S01]  /*239a0*/  IMAD.MOV.U32 R5, RZ, RZ, -0x1 ;  /* 0xffffffffff057424 */ /* 0x000fe200078e00ff */
[-CC-:B0-----:R-:W-:Y:S01]  /*239b0*/  SHF.R.U64 R10, R2, R4.reuse, R3.reuse ;  /* 0x00000004020a7219 */ /* 0x181fe20000001203 */
[----:B------:R0:W0:Y:S01]  /*239c0*/  F2I.U32.TRUNC.NTZ R13, R0 ;  /* 0x00000000000d7305 */ /* 0x000022000020f000 */
[----:B------:R-:W-:-:S03]  /*239d0*/  SHF.R.U32.HI R3, RZ, R4, R3 ;  /* 0x00000004ff037219 */ /* 0x000fc60000011603 */
[----:B------:R-:W0:Y:S01]  /*239e0*/  LDC R16, c[0x0][0x600] ;  /* 0x00018000ff107b82 */ /* 0x000e220000000800 */
[-CC-:B--2---:R-:W-:Y:S02]  /*239f0*/  SHF.R.U64 R8, R10, R14.reuse, R3.reuse ;  /* 0x0000000e0a087219 */ /* 0x184fe40000001203 */
[----:B------:R-:W-:-:S05]  /*23a00*/  SHF.R.U32.HI R3, RZ, R14, R3 ;  /* 0x0000000eff037219 */ /* 0x000fca0000011603 */
[----:B------:R-:W2:Y:S01]  /*23a10*/  LDC R22, c[0x0][0x648] ;  /* 0x00019200ff167b82 */ /* 0x000ea20000000800 */
[-CC-:B---3--:R-:W-:Y:S02]  /*23a20*/  SHF.R.U64 R11, R8, R18.reuse, R3.reuse ;  /* 0x00000012080b7219 */ /* 0x188fe40000001203 */
[-C--:B------:R-:W-:Y:S02]  /*23a30*/  SHF.L.U32 R5, R5, R18.reuse, RZ ;  /* 0x0000001205057219 */ /* 0x080fe400000006ff */
[-C--:B------:R-:W-:Y:S01]  /*23a40*/  SHF.R.U32.HI R3, RZ, R18.reuse, R3 ;  /* 0x00000012ff037219 */ /* 0x080fe20000011603 */
[----:B------:R-:W-:Y:S01]  /*23a50*/  IMAD.MOV.U32 R2, RZ, RZ, R11 ;  /* 0x000000ffff027224 */ /* 0x000fe200078e000b */
[----:B------:R-:W-:Y:S01]  /*23a60*/  SHF.L.U32 R40, R7, R18, RZ ;  /* 0x0000001207287219 */ /* 0x000fe200000006ff */
[----:B------:R-:W3:Y:S01]  /*23a70*/  LDC R23, c[0x0][0x638] ;  /* 0x00018e00ff177b82 */ /* 0x000ee20000000800 */
[----:B------:R-:W-:-:S07]  /*23a80*/  LOP3.LUT R19, RZ, R5, RZ, 0x33, !PT ;  /* 0x00000005ff137212 */ /* 0x000fce00078e33ff */
[----:B------:R-:W0:Y:S01]  /*23a90*/  LDC R24, c[0x0][0x610] ;  /* 0x00018400ff187b82 */ /* 0x000e220000000800 */
[----:B------:R-:W-:Y:S05]  /*23aa0*/  @!P1 BRA `(.L_x_554) ;  /* 0x0000000000289947 */ /* 0x000fea0003800000 */
[----:B0-----:R-:W0:Y:S02]  /*23ab0*/  LDC R0, c[0x0][0x64c] ;  /* 0x00019300ff007b82 */ /* 0x001e240000000800 */
[----:B0-----:R-:W-:-:S05]  /*23ac0*/  IADD3 R7, P1, R11, R0, RZ ;  /* 0x000000000b077210 */ /* 0x001fca0007f3e0ff */
        /* <DEDUP_REMOVED lines=8> */
.L_x_554:
[----:B0-2---:R-:W-:Y:S01]  /*23b50*/  SHF.R.U64 R0, R2, R22, R3 ;  /* 0x0000001602007219 */ /* 0x005fe20000001203 */
[----:B------:R-:W-:Y:S01]  /*23b60*/  VIADD R5, R16, 0xffffffff ;  /* 0xffffffff10057836 */ /* 0x000fe20000000000 */
[----:B------:R-:W-:Y:S01]  /*23b70*/  LOP3.LUT R3, R8, R19, RZ, 0xc0, !PT ;  /* 0x0000001308037212 */ /* 0x000fe200078ec0ff */
[----:B------:R-:W-:Y:S02]  /*23b80*/  IMAD.MOV R13, RZ, RZ, -R13 ;  /* 0x000000ffff0d7224 */ /* 0x000fe400078e0a0d */
[----:B------:R-:W-:Y:S02]  /*23b90*/  IMAD.MOV R2, RZ, RZ, -R0 ;  /* 0x000000ffff027224 */ /* 0x000fe400078e0a00 */
[----:B------:R-:W-:Y:S01]  /*23ba0*/  IMAD R40, R40, R0, R3 ;  /* 0x0000000028287224 */ /* 0x000fe200078e0203 */
[----:B------:R-:W-:Y:S01]  /*23bb0*/  LOP3.LUT R3, R10, R5, RZ, 0xc0, !PT ;  /* 0x000000050a037212 */ /* 0x000fe200078ec0ff */
[----:B----4-:R-:W-:Y:S02]  /*23bc0*/  @P4 IMAD R17, R15, R13, R12 ;  /* 0x0000000d0f114224 */ /* 0x010fe400078e020c */
[----:B---3--:R-:W-:-:S02]  /*23bd0*/  IMAD R0, R2, R23, R11 ;  /* 0x0000001702007224 */ /* 0x008fc400078e020b */
[----:B------:R-:W-:Y:S02]  /*23be0*/  IMAD.MOV.U32 R2, RZ, RZ, 0x1 ;  /* 0x00000001ff027424 */ /* 0x000fe400078e00ff */
[----:B------:R-:W-:Y:S02]  /*23bf0*/  IMAD R40, R40, R24, R17 ;  /* 0x0000001828287224 */ /* 0x000fe400078e0211 */
[----:B------:R-:W-:Y:S01]  /*23c00*/  IMAD R3, R0, R16, R3 ;  /* 0x0000001000037224 */ /* 0x000fe200078e0203 */
[----:B------:R-:W-:-:S04]  /*23c10*/  PRMT R0, R2, 0x7610, R0 ;  /* 0x0000761002007816 */ /* 0x000fc80000000000 */
[----:B------:R-:W-:Y:S02]  /*23c20*/  SEL R2, R3, R40, !P4 ;  /* 0x0000002803027207 */ /* 0x000fe40006000000 */
[----:B------:R-:W-:-:S03]  /*23c30*/  SEL R40, R40, R3, !P4 ;  /* 0x0000000328287207 */ /* 0x000fc60006000000 */
[----:B------:R2:W-:Y:S04]  /*23c40*/  STL [R1+0x460], R2 ;  /* 0x0004600201007387 */ /* 0x0005e80000100800 */
.L_x_552:
[----:B------:R3:W-:Y:S01]  /*23c50*/  STL [R1+0x464], R40 ;  /* 0x0004642801007387 */ /* 0x0007e20000100800 */
[----:B------:R-:W-:-:S13]  /*23c60*/  LOP3.LUT P1, RZ, R0, 0xff, RZ, 0xc0, !PT ;  /* 0x000000ff00ff7812 */ /* 0x000fda000782c0ff */
[----:B---3--:R-:W-:Y:S05]  /*23c70*/  @P1 BRA `(.L_x_555) ;  /* 0xfffffdd400741947 */ /* 0x008fea000383ffff */
[----:B------:R-:W-:Y:S05]  /*23c80*/  EXIT ;  /* 0x000000000000794d */ /* 0x000fea0003800000 */
.L_x_7:
[----:B------:R-:W2:Y:S01]  /*23c90*/  LDL R20, [R1+0x45c] ;  /* 0x00045c0001147983 */ /* 0x000ea20000100800 */
[----:B0-----:R-:W-:-:S03]  /*23ca0*/  ULDC.64 UR4, c[0x0][0x650] ;  /* 0x0001940000047ab9 */ /* 0x001fc60000000a00 */
[----:B------:R-:W3:Y:S01]  /*23cb0*/  LDL R163, [R1+0x458] ;  /* 0x0004580001a37983 */ /* 0x000ee20000100800 */
[----:B------:R-:W-:Y:S01]  /*23cc0*/  PRMT R0, RZ, 0x7610, R0 ;  /* 0x00007610ff007816 */ /* 0x000fe20000000000 */
[----:B------:R-:W-:Y:S02]  /*23cd0*/  IMAD.MOV.U32 R12, RZ, RZ, -0x1 ;  /* 0xffffffffff0c7424 */ /* 0x000fe400078e00ff */
[----:B------:R-:W-:Y:S02]  /*23ce0*/  IMAD.MOV.U32 R4, RZ, RZ, -0x1 ;  /* 0xffffffffff047424 */ /* 0x000fe400078e00ff */
[----:B------:R-:W-:Y:S01]  /*23cf0*/  IMAD.MOV.U32 R11, RZ, RZ, -0x1 ;  /* 0xffffffffff0b7424 */ /* 0x000fe200078e00ff */
[----:B--2---:R-:W-:-:S04]  /*23d00*/  ISETP.GE.U32.AND P0, PT, R20, UR4, PT ;  /* 0x0000000414007c0c */ /* 0x004fc8000bf06070 */
[----:B---3--:R-:W-:-:S13]  /*23d10*/  ISETP.GE.U32.AND.EX P0, PT, R163, UR5, PT, P0 ;  /* 0x00000005a3007c0c */ /* 0x008fda000bf06100 */
[----:B------:R-:W-:Y:S05]  /*23d20*/  @P0 BRA `(.L_x_556) ;  /* 0x0000000400300947 */ /* 0x000fea0003800000 */
[----:B------:R-:W0:Y:S01]  /*23d30*/  LDC.64 R16, c[0x0][0x628] ;  /* 0x00018a00ff107b82 */ /* 0x000e220000000a00 */
[----:B-1----:R-:W-:Y:S02]  /*23d40*/  IMAD.MOV.U32 R8, RZ, RZ, R20 ;  /* 0x000000ffff087224 */ /* 0x002fe400078e0014 */
[----:B------:R-:W-:-:S05]  /*23d50*/  IMAD.MOV.U32 R9, RZ, RZ, R163 ;  /* 0x000000ffff097224 */ /* 0x000fca00078e00a3 */
[----:B------:R-:W1:Y:S08]  /*23d60*/  LDC R12, c[0x0][0x630] ;  /* 0x00018c00ff0c7b82 */ /* 0x000e700000000800 */
[----:B------:R-:W2:Y:S01]  /*23d70*/  LDC.64 R18, c[0x0][0x620] ;  /* 0x00018800ff127b82 */ /* 0x000ea20000000a00 */
[----:B0-----:R-:W-:-:S04]  /*23d80*/  ISETP.NE.U32.AND P0, PT, R16, RZ, PT ;  /* 0x000000ff1000720c */ /* 0x001fc80003f05070 */
[----:B------:R-:W-:-:S13]  /*23d90*/  ISETP.NE.AND.EX P0, PT, R17, RZ, PT, P0 ;  /* 0x000000ff1100720c */ /* 0x000fda0003f05300 */
[----:B-12---:R-:W-:Y:S05]  /*23da0*/  @!P0 BRA `(.L_x_557) ;  /* 0x0000000000288947 */ /* 0x006fea0003800000 */
[----:B------:R-:W0:Y:S02]  /*23db0*/  LDC R0, c[0x0][0x634] ;  /* 0x00018d00ff007b82 */ /* 0x000e240000000800 */
        /* <DEDUP_REMOVED lines=9> */
.L_x_557:
[----:B------:R-:W0:Y:S01]  /*23e50*/  LDC.64 R22, c[0x0][0x640] ;  /* 0x00019000ff167b82 */ /* 0x000e220000000a00 */
[-CC-:B------:R-:W-:Y:S01]  /*23e60*/  SHF.R.U64 R15, R8, R12.reuse, R9.reuse ;  /* 0x0000000c080f7219 */ /* 0x180fe20000001209 */
[----:B------:R-:W-:Y:S01]  /*23e70*/  IMAD.MOV.U32 R4, RZ, RZ, R20 ;  /* 0x000000ffff047224 */ /* 0x000fe200078e0014 */
[----:B------:R-:W-:Y:S01]  /*23e80*/  SHF.R.U32.HI R0, RZ, R12, R9 ;  /* 0x0000000cff007219 */ /* 0x000fe20000011609 */
[----:B------:R-:W-:Y:S01]  /*23e90*/  IMAD.MOV.U32 R24, RZ, RZ, 0x1 ;  /* 0x00000001ff187424 */ /* 0x000fe200078e00ff */
[----:B------:R-:W-:-:S03]  /*23ea0*/  IADD3 R7, P0, RZ, -R15, RZ ;  /* 0x8000000fff077210 */ /* 0x000fc60007f1e0ff */
[----:B------:R-:W1:Y:S02]  /*23eb0*/  LDC R6, c[0x0][0x618] ;  /* 0x00018600ff067b82 */ /* 0x000e640000000800 */
[----:B------:R-:W-:-:S04]  /*23ec0*/  IMAD.X R5, RZ, RZ, ~R0, P0 ;  /* 0x000000ffff057224 */ /* 0x000fc800000e0e00 */
[-C--:B------:R-:W-:Y:S02]  /*23ed0*/  IMAD R0, R5, R18.reuse, RZ ;  /* 0x0000001205007224 */ /* 0x080fe400078e02ff */
[----:B------:R-:W2:Y:S01]  /*23ee0*/  LDC R8, c[0x0][0x608] ;  /* 0x00018200ff087b82 */ /* 0x000ea20000000800 */
[----:B------:R-:W-:Y:S02]  /*23ef0*/  IMAD.MOV.U32 R5, RZ, RZ, R163 ;  /* 0x000000ffff057224 */ /* 0x000fe400078e00a3 */
[----:B------:R-:W-:-:S05]  /*23f00*/  IMAD.WIDE.U32 R4, R7, R18, R4 ;  /* 0x0000001207047225 */ /* 0x000fca00078e0004 */
[----:B------:R-:W3:Y:S01]  /*23f10*/  LDC R21, c[0x0][0x658] ;  /* 0x00019600ff157b82 */ /* 0x000ee20000000800 */
[----:B------:R-:W-:Y:S01]  /*23f20*/  IMAD R7, R7, R19, R0 ;  /* 0x0000001307077224 */ /* 0x000fe200078e0200 */
[----:B0-----:R-:W-:-:S03]  /*23f30*/  ISETP.NE.U32.AND P0, PT, R22, RZ, PT ;  /* 0x000000ff1600720c */ /* 0x001fc60003f05070 */
[----:B------:R-:W-:Y:S01]  /*23f40*/  IMAD.IADD R5, R5, 0x1, R7 ;  /* 0x0000000105057824 */ /* 0x000fe200078e0207 */
[----:B------:R-:W-:Y:S02]  /*23f50*/  ISETP.NE.AND.EX P0, PT, R23, RZ, PT, P0 ;  /* 0x000000ff1700720c */ /* 0x000fe40003f05300 */
[----:B------:R-:W0:Y:S02]  /*23f60*/  LDC R16, c[0x0][0x600] ;  /* 0x00018000ff107b82 */ /* 0x000e240000000800 */
[-CC-:B-1----:R-:W-:Y:S01]  /*23f70*/  SHF.R.U64 R12, R4, R6.reuse, R5.reuse ;  /* 0x00000006040c7219 */ /* 0x182fe20000001205 */
[----:B------:R-:W-:Y:S01]  /*23f80*/  IMAD.MOV.U32 R4, RZ, RZ, -0x1 ;  /* 0xffffffffff047424 */ /* 0x000fe200078e00ff */
[----:B------:R-:W-:-:S04]  /*23f90*/  SHF.R.U32.HI R5, RZ, R6, R5 ;  /* 0x00000006ff057219 */ /* 0x000fc80000011605 */
[----:B------:R-:W1:Y:S01]  /*23fa0*/  LDC R18, c[0x0][0x648] ;  /* 0x00019200ff127b82 */ /* 0x000e620000000800 */
[-CC-:B--2---:R-:W-:Y:S02]  /*23fb0*/  SHF.R.U64 R17, R12, R8.reuse, R5.reuse ;  /* 0x000000080c117219 */ /* 0x184fe40000001205 */
[----:B------:R-:W-:-:S05]  /*23fc0*/  SHF.R.U32.HI R0, RZ, R8, R5 ;  /* 0x00000008ff007219 */ /* 0x000fca0000011605 */
[----:B------:R-:W2:Y:S01]  /*23fd0*/  LDC R20, c[0x0][0x638] ;  /* 0x00018e00ff147b82 */ /* 0x000ea20000000800 */
[-C--:B---3--:R-:W-:Y:S02]  /*23fe0*/  SHF.L.U32 R4, R4, R21.reuse, RZ ;  /* 0x0000001504047219 */ /* 0x088fe400000006ff */
[-CC-:B------:R-:W-:Y:S02]  /*23ff0*/  SHF.R.U64 R19, R17, R21.reuse, R0.reuse ;  /* 0x0000001511137219 */ /* 0x180fe40000001200 */
[----:B------:R-:W-:Y:S02]  /*24000*/  LOP3.LUT R26, RZ, R4, RZ, 0x33, !PT ;  /* 0x00000004ff1a7212 */ /* 0x000fe400078e33ff */
[----:B------:R-:W-:Y:S01]  /*24010*/  SHF.R.U32.HI R5, RZ, R21, R0 ;  /* 0x00000015ff057219 */ /* 0x000fe20000011600 */
[----:B------:R-:W3:Y:S01]  /*24020*/  LDC R25, c[0x0][0x610] ;  /* 0x00018400ff197b82 */ /* 0x000ee20000000800 */
[----:B------:R-:W-:Y:S01]  /*24030*/  IMAD.MOV.U32 R4, RZ, RZ, R19 ;  /* 0x000000ffff047224 */ /* 0x000fe200078e0013 */
[----:B------:R-:W-:Y:S06]  /*24040*/  @!P0 BRA `(.L_x_558) ;  /* 0x0000000000288947 */ /* 0x000fec0003800000 */
        /* <DEDUP_REMOVED lines=10> */
.L_x_558:
[----:B-1----:R-:W-:Y:S01]  /*240f0*/  SHF.R.U64 R3, R4, R18, R5 ;  /* 0x0000001204037219 */ /* 0x002fe20000001205 */
[----:B0-----:R-:W-:Y:S01]  /*24100*/  VIADD R5, R16, 0xffffffff ;  /* 0xffffffff10057836 */ /* 0x001fe20000000000 */
[----:B------:R-:W-:Y:S01]  /*24110*/  SHF.L.U32 R24, R24, R21, RZ ;  /* 0x0000001518187219 */ /* 0x000fe200000006ff */
[----:B------:R-:W-:Y:S01]  /*24120*/  @P4 IMAD R10, R13, R14, R2 ;  /* 0x0000000e0d0a4224 */ /* 0x000fe200078e0202 */
[----:B------:R-:W-:Y:S01]  /*24130*/  LOP3.LUT R0, R17, R26, RZ, 0xc0, !PT ;  /* 0x0000001a11007212 */ /* 0x000fe200078ec0ff */
[----:B------:R-:W-:Y:S01]  /*24140*/  IMAD.MOV R4, RZ, RZ, -R3 ;  /* 0x000000ffff047224 */ /* 0x000fe200078e0a03 */
[----:B------:R-:W-:Y:S01]  /*24150*/  LOP3.LUT R5, R12, R5, RZ, 0xc0, !PT ;  /* 0x000000050c057212 */ /* 0x000fe200078ec0ff */
[----:B------:R-:W-:Y:S02]  /*24160*/  IMAD.MOV.U32 R2, RZ, RZ, 0x1 ;  /* 0x00000001ff027424 */ /* 0x000fe400078e00ff */
[----:B------:R-:W-:Y:S02]  /*24170*/  IMAD R3, R24, R3, R0 ;  /* 0x0000000318037224 */ /* 0x000fe400078e0200 */
[----:B--2---:R-:W-:-:S02]  /*24180*/  IMAD R0, R4, R20, R19 ;  /* 0x0000001404007224 */ /* 0x004fc400078e0213 */
[----:B---3--:R-:W-:Y:S02]  /*24190*/  IMAD R12, R3, R25, R10 ;  /* 0x00000019030c7224 */ /* 0x008fe400078e020a */
[----:B------:R-:W-:Y:S01]  /*241a0*/  IMAD R3, R0, R16, R5 ;  /* 0x0000001000037224 */ /* 0x000fe200078e0205 */
[----:B------:R-:W-:Y:S01]  /*241b0*/  PRMT R0, R2, 0x7610, R0 ;  /* 0x0000761002007816 */ /* 0x000fe20000000000 */
[----:B------:R-:W-:-:S03]  /*241c0*/  IMAD.MOV.U32 R11, RZ, RZ, R15 ;  /* 0x000000ffff0b7224 */ /* 0x000fc600078e000f */
[----:B------:R-:W-:Y:S02]  /*241d0*/  SEL R4, R3, R12, !P4 ;  /* 0x0000000c03047207 */ /* 0x000fe40006000000 */
[----:B------:R-:W-:-:S07]  /*241e0*/  SEL R12, R12, R3, !P4 ;  /* 0x000000030c0c7207 */ /* 0x000fce0006000000 */
.L_x_556:
[----:B------:R-:W-:-:S08]  /*241f0*/  NOP ;  /* 0x0000000000007918 */ /* 0x000fd00000000000 */
[----:B-1----:R-:W0:-:S00]  /*24200*/  USETMAXREG.DEALLOC.CTAPOOL 0x18 ;  /* 0x00000018000079c8 */ /* 0x002e0000080e0500 */
[----:B------:R-:W-:-:S13]  /*24210*/  ISETP.NE.AND P0, PT, RZ, UR8, PT ;  /* 0x00000008ff007c0c */ /* 0x000fda000bf05270 */
[----:B------:R-:W-:Y:S05]  /*24220*/  @P0 EXIT ;  /* 0x000000000000094d */ /* 0x000fea0003800000 */
[----:B0-----:R-:W-:Y:S01]  /*24230*/  LOP3.LUT P0, RZ, R0, 0xff, RZ, 0xc0, !PT ;  /* 0x000000ff00ff7812 */ /* 0x001fe2000780c0ff */
[----:B------:R-:W-:Y:S02]  /*24240*/  IMAD.MOV.U32 R0, RZ, RZ, 0x1 ;  /* 0x00000001ff007424 */ /* 0x000fe400078e00ff */
[----:B------:R-:W-:-:S10]  /*24250*/  IMAD.MOV.U32 R8, RZ, RZ, RZ ;  /* 0x000000ffff087224 */ /* 0x000fd400078e00ff */
[----:B------:R-:W-:Y:S05]  /*24260*/  @!P0 BRA `(.L_x_559) ;  /* 0x0000000c00508947 */ /* 0x000fea0003800000 */
[----:B------:R-:W0:Y:S01]  /*24270*/  LDC R0, c[0x0][0x28c] ;  /* 0x0000a300ff007b82 */ /* 0x000e220000000800 */
[----:B------:R-:W-:Y:S01]  /*24280*/  ULDC UR5, c[0x0][0x658] ;  /* 0x0001960000057ab9 */ /* 0x000fe20000000800 */
[----:B------:R-:W-:Y:S01]  /*24290*/  UMOV UR7, 0xffffffff ;  /* 0xffffffff00077882 */ /* 0x000fe20000000000 */
[----:B------:R-:W-:Y:S01]  /*242a0*/  ULDC UR6, c[0x0][0xc] ;  /* 0x0000030000067ab9 */ /* 0x000fe20000000800 */
[----:B------:R-:W-:Y:S01]  /*242b0*/  USHF.L.U32 UR9, UR7, UR5, URZ ;  /* 0x0000000507097299 */ /* 0x000fe2000800063f */
[----:B------:R-:W-:Y:S01]  /*242c0*/  BSSY B0, `(.L_x_559) ;  /* 0x00000ce000007945 */ /* 0x000fe20003800000 */
[----:B------:R-:W-:Y:S01]  /*242d0*/  UMOV UR8, 0x1 ;  /* 0x0000000100087882 */ /* 0x000fe20000000000 */
[----:B------:R-:W-:Y:S01]  /*242e0*/  ULDC UR7, c[0x0][0x10] ;  /* 0x0000040000077ab9 */ /* 0x000fe20000000800 */
[----:B------:R-:W1:Y:S01]  /*242f0*/  S2UR UR10, SR_CgaCtaId ;  /* 0x00000000000a79c3 */ /* 0x000e620000008800 */
[----:B------:R-:W-:Y:S01]  /*24300*/  UIMAD.WIDE.U32 UR6, UR6, UR7, URZ ;  /* 0x00000007060672a5 */ /* 0x000fe2000f8e003f */
[----:B------:R-:W-:Y:S01]  /*24310*/  IMAD.MOV.U32 R10, RZ, RZ, 0x1 ;  /* 0x00000001ff0a7424 */ /* 0x000fe200078e00ff */
[----:B------:R-:W-:Y:S01]  /*24320*/  USHF.L.U32 UR5, UR8, UR5, URZ ;  /* 0x0000000508057299 */ /* 0x000fe2000800063f */
[----:B------:R-:W-:Y:S01]  /*24330*/  IMAD.MOV.U32 R8, RZ, RZ, RZ ;  /* 0x000000ffff087224 */ /* 0x000fe200078e00ff */
[----:B------:R-:W-:Y:S01]  /*24340*/  ULDC UR4, c[0x0][0x600] ;  /* 0x0001800000047ab9 */ /* 0x000fe20000000800 */
[----:B------:R-:W-:Y:S01]  /*24350*/  ULDC UR8, c[0x0][0x14] ;  /* 0x0000050000087ab9 */ /* 0x000fe20000000800 */
[----:B------:R-:W-:-:S02]  /*24360*/  ULOP3.LUT UR21, UR13, 0x2, URZ, 0xfc, !UPT ;  /* 0x000000020d157892 */ /* 0x000fc4000f8efc3f */
[----:B------:R-:W-:Y:S02]  /*24370*/  UIMAD.WIDE.U32 UR22, UR6, UR8, URZ ;  /* 0x00000008061672a5 */ /* 0x000fe4000f8e003f */
[----:B------:R-:W-:Y:S02]  /*24380*/  UIMAD UR16, UR7, UR8, URZ ;  /* 0x00000008071072a4 */ /* 0x000fe4000f8e023f */
[----:B------:R-:W-:Y:S02]  /*24390*/  UIADD3 UR4, UR4, -0x1, URZ ;  /* 0xffffffff04047890 */ /* 0x000fe4000fffe03f */
[----:B------:R-:W-:Y:S01]  /*243a0*/  ULOP3.LUT UR18, URZ, UR9, URZ, 0x33, !UPT ;  /* 0x000000093f127292 */ /* 0x000fe2000f8e333f */
[----:B0-----:R-:W-:Y:S01]  /*243b0*/  VIADD R0, R0, 0x3f ;  /* 0x0000003f00007836 */ /* 0x001fe20000000000 */
[----:B------:R-:W-:Y:S01]  /*243c0*/  UIADD3 UR16, UR23, UR16, URZ ;  /* 0x0000001017107290 */ /* 0x000fe2000fffe03f */
[----:B------:R-:W-:-:S03]  /*243d0*/  ULDC.64 UR24, c[0x0][0x198] ;  /* 0x0000660000187ab9 */ /* 0x000fc60000000a00 */
[----:B------:R-:W-:Y:S01]  /*243e0*/  SHF.R.S32.HI R3, RZ, 0x1f, R0 ;  /* 0x0000001fff037819 */ /* 0x000fe20000011400 */
[----:B-1----:R-:W-:-:S03]  /*243f0*/  IMAD.U32 R7, RZ, RZ, UR10 ;  /* 0x0000000aff077e24 */ /* 0x002fc6000f8e00ff */
[----:B------:R-:W-:Y:S01]  /*24400*/  LEA.HI R3, R3, R0, RZ, 0x6 ;  /* 0x0000000003037211 */ /* 0x000fe200078f30ff */
[----:B------:R-:W-:-:S03]  /*24410*/  IMAD.MOV.U32 R0, RZ, RZ, 0x1 ;  /* 0x00000001ff007424 */ /* 0x000fc600078e00ff */
[----:B------:R-:W-:-:S05]  /*24420*/  SHF.R.S32.HI R6, RZ, 0x6, R3 ;  /* 0x00000006ff067819 */ /* 0x000fca0000011403 */
[----:B------:R-:W-:-:S07]  /*24430*/  VIADD R16, R6, 0x1 ;  /* 0x0000000106107836 */ /* 0x000fce0000000000 */
.L_x_570:
[----:B------:R-:W-:-:S03]  /*24440*/  UMOV UR6, 0xffffffff ;  /* 0xffffffff00067882 */ /* 0x000fc60000000000 */
[----:B------:R-:W-:Y:S05]  /*24450*/  BRA.DIV UR6, `(.L_x_560) ;  /* 0x0000000e06ac7947 */ /* 0x000fea000b800000 */
[----:B------:R-:W-:-:S13]  /*24460*/  ELECT P0, URZ, PT ;  /* 0x00000000003f782f */ /* 0x000fda0003800000 */
.L_x_580:
[----:B------:R-:W0:Y:S01]  /*24470*/  LDC R2, c[0x0][0x28c] ;  /* 0x0000a300ff027b82 */ /* 0x000e220000000800 */
[----:B------:R-:W-:Y:S01]  /*24480*/  BSSY B1, `(.L_x_561) ;  /* 0x000003b000017945 */ /* 0x000fe20003800000 */
[----:B0-----:R-:W-:-:S13]  /*24490*/  ISETP.LT.OR P0, PT, R2, 0x1, !P0 ;  /* 0x000000010200780c */ /* 0x001fda0004701670 */
[----:B------:R-:W-:Y:S05]  /*244a0*/  @P0 BRA `(.L_x_562) ;  /* 0x0000000000e00947 */ /* 0x000fea0003800000 */
[----:B------:R-:W-:Y:S02]  /*244b0*/  IMAD R2, R12, 0x2, R7 ;  /* 0x000000020c027824 */ /* 0x000fe400078e0207 */
[----:B------:R-:W-:Y:S02]  /*244c0*/  IMAD.SHL.U32 R4, R4, 0x100, RZ ;  /* 0x0000010004047824 */ /* 0x000fe400078e00ff */
[----:B------:R-:W-:Y:S02]  /*244d0*/  IMAD.SHL.U32 R2, R2, 0x80, RZ ;  /* 0x0000008002027824 */ /* 0x000fe400078e00ff */
[----:B------:R-:W-:Y:S02]  /*244e0*/  IMAD.MOV.U32 R14, RZ, RZ, RZ ;  /* 0x000000ffff0e7224 */ /* 0x000fe400078e00ff */
[----:B------:R-:W-:Y:S02]  /*244f0*/  IMAD.MOV.U32 R3, RZ, RZ, R16 ;  /* 0x000000ffff037224 */ /* 0x000fe400078e0010 */
[----:B------:R-:W-:-:S02]  /*24500*/  IMAD.MOV.U32 R5, RZ, RZ, R0 ;  /* 0x000000ffff057224 */ /* 0x000fc400078e0000 */
[----:B------:R-:W-:-:S07]  /*24510*/  IMAD.MOV.U32 R9, RZ, RZ, R8 ;  /* 0x000000ffff097224 */ /* 0x000fce00078e0008 */
.L_x_565:
[----:B------:R-:W0:Y:S01]  /*24520*/  S2UR UR6, SR_CgaCtaId ;  /* 0x00000000000679c3 */ /* 0x000e220000008800 */
[----:B------:R-:W-:Y:S02]  /*24530*/  MOV R12, 0x400 ;  /* 0x00000400000c7802 */ /* 0x000fe40000000f00 */
[----:B------:R-:W-:Y:S01]  /*24540*/  SHF.L.U32 R13, R5, 0x1f, RZ ;  /* 0x0000001f050d7819 */ /* 0x000fe200000006ff */
[----:B0-----:R-:W-:-:S05]  /*24550*/  IMAD.U32 R7, RZ, RZ, UR6 ;  /* 0x00000006ff077e24 */ /* 0x001fca000f8e00ff */
[----:B------:R-:W-:-:S05]  /*24560*/  LEA R12, R7, R12, 0x18 ;  /* 0x0000000c070c7211 */ /* 0x000fca00078ec0ff */
[----:B------:R-:W-:-:S04]  /*24570*/  IMAD R18, R9, 0x8, R12 ;  /* 0x0000000809127824 */ /* 0x000fc800078e020c */
[----:B------:R-:W0:Y:S02]  /*24580*/  SYNCS.PHASECHK.TRANS64.TRYWAIT P0, [R18+URZ+0x18], R13 ;  /* 0x0000180d120075a7 */ /* 0x000e24000800017f */
[----:B0-----:R-:W-:Y:S05]  /*24590*/  @!P0 BRA `(.L_x_563) ;  /* 0x0000000c007c8947 */ /* 0x001fea0003800000 */
.L_x_581:
[----:B------:R-:W1:Y:S01]  /*245a0*/  S2R R15, SR_TID.X ;  /* 0x00000000000f7919 */ /* 0x000e620000002100 */
[----:B------:R-:W-:-:S04]  /*245b0*/  UPRMT UR6, UR21, 0x9910, URZ ;  /* 0x0000991015067896 */ /* 0x000fc8000800003f */
[----:B------:R-:W-:Y:S01]  /*245c0*/  UISETP.NE.AND UP0, UPT, UR6, 0x2, UPT ;  /* 0x000000020600788c */ /* 0x000fe2000bf05270 */
[----:B-1----:R-:W-:-:S13]  /*245d0*/  LOP3.LUT P0, RZ, R15, 0x7f, RZ, 0xc0, !PT ;  /* 0x0000007f0fff7812 */ /* 0x002fda000780c0ff */
[----:B0-----:R-:W0:Y:S02]  /*245e0*/  @!P0 LDC R13, c[0x0][0x500] ;  /* 0x00014000ff0d8b82 */ /* 0x001e240000000800 */
[----:B0-----:R0:W-:Y:S01]  /*245f0*/  @!P0 SYNCS.ARRIVE.TRANS64 RZ, [R18+URZ], R13 ;  /* 0x0000000d12ff89a7 */ /* 0x0011e2000800003f */
[----:B------:R-:W-:-:S13]  /*24600*/  PLOP3.LUT P0, PT, PT, PT, UP0, 0x80, 0x0 ;  /* 0x000000000000781c */ /* 0x000fda0003f0f008 */
[----:B0-----:R-:W-:Y:S05]  /*24610*/  @P0 BRA `(.L_x_564) ;  /* 0x0000000000040947 */ /* 0x001fea0003800000 */
[----:B------:R-:W-:Y:S01]  /*24620*/  BPT.TRAP 0x1 ;  /* 0x000000040000795c */ /* 0x000fe20000300000 */
.L_x_564:
[----:B------:R-:W-:Y:S01]  /*24630*/  IMAD.SHL.U32 R13, R9, 0x4000, RZ ;  /* 0x00004000090d7824 */ /* 0x000fe200078e00ff */
[----:B------:R-:W-:Y:S01]  /*24640*/  R2UR UR8, R12 ;  /* 0x000000000c0872ca */ /* 0x000fe200000e0000 */
[----:B------:R-:W-:Y:S01]  /*24650*/  VIADD R3, R3, 0xffffffff ;  /* 0xffffffff03037836 */ /* 0x000fe20000000000 */
[----:B------:R-:W-:Y:S01]  /*24660*/  R2UR UR9, R18 ;  /* 0x00000000120972ca */ /* 0x000fe200000e0000 */
[--C-:B------:R-:W-:Y:S01]  /*24670*/  IMAD R15, R7, 0x2000, R13.reuse ;  /* 0x00002000070f7824 */ /* 0x100fe200078e020d */
[----:B------:R-:W-:Y:S01]  /*24680*/  IADD3 R12, R12, 0xc100, R13 ;  /* 0x0000c1000c0c7810 */ /* 0x000fe20007ffe00d */
[----:B------:R-:W-:Y:S01]  /*24690*/  UIADD3 UR6, UP0, UR24, 0xf0, URZ ;  /* 0x000000f018067890 */ /* 0x000fe2000ff1e03f */
[----:B------:R-:W-:Y:S01]  /*246a0*/  R2UR UR11, R2 ;  /* 0x00000000020b72ca */ /* 0x000fe200000e0000 */
[----:B------:R-:W-:Y:S01]  /*246b0*/  UIADD3 UR26, UP1, UR24, 0x1f0, URZ ;  /* 0x000001f0181a7890 */ /* 0x000fe2000ff3e03f */
[----:B------:R-:W-:Y:S01]  /*246c0*/  R2UR UR7, R15 ;  /* 0x000000000f0772ca */ /* 0x000fe200000e0000 */
[----:B------:R-:W-:Y:S01]  /*246d0*/  VIADD R9, R9, 0x1 ;  /* 0x0000000109097836 */ /* 0x000fe20000000000 */
[----:B------:R-:W-:Y:S01]  /*246e0*/  R2UR UR10, R14 ;  /* 0x000000000e0a72ca */ /* 0x000fe200000e0000 */
[----:B------:R-:W-:Y:S01]  /*246f0*/  UIADD3.X UR27, URZ, UR25, URZ, UP1, !UPT ;  /* 0x000000193f1b7290 */ /* 0x000fe20008ffe43f */
[----:B------:R-:W-:Y:S01]  /*24700*/  R2UR UR12, R11 ;  /* 0x000000000b0c72ca */ /* 0x000fe200000e0000 */
[----:B------:R-:W-:Y:S01]  /*24710*/  UMOV UR20, 0x30000 ;  /* 0x0003000000147882 */ /* 0x000fe20000000000 */
[----:B------:R-:W-:Y:S01]  /*24720*/  R2UR UR17, R12 ;  /* 0x000000000c1172ca */ /* 0x000fe200000e0000 */
[----:B------:R-:W-:Y:S01]  /*24730*/  UMOV UR14, 0x0 ;  /* 0x00000000000e7882 */ /* 0x000fe20000000000 */
[----:B------:R-:W-:Y:S01]  /*24740*/  R2UR UR19, R4 ;  /* 0x00000000041372ca */ /* 0x000fe200000e0000 */
[----:B------:R-:W-:Y:S01]  /*24750*/  UMOV UR15, 0x10000000 ;  /* 0x10000000000f7882 */ /* 0x000fe20000000000 */
[----:B------:R-:W-:Y:S01]  /*24760*/  ISETP.GT.AND P1, PT, R3, 0x1, PT ;  /* 0x000000010300780c */ /* 0x000fe20003f24270 */
[----:B------:R-:W-:Y:S01]  /*24770*/  VIADD R14, R14, 0x40 ;  /* 0x000000400e0e7836 */ /* 0x000fe20000000000 */
[----:B------:R-:W-:Y:S01]  /*24780*/  ISETP.NE.AND P0, PT, R9, 0x3, PT ;  /* 0x000000030900780c */ /* 0x000fe20003f05270 */
[----:B------:R-:W-:-:S02]  /*24790*/  UIADD3 UR8, UR8, 0x100, UR7 ;  /* 0x0000010008087890 */ /* 0x000fc4000fffe007 */
[----:B------:R-:W-:Y:S01]  /*247a0*/  UIADD3.X UR7, URZ, UR25, URZ, UP0, !UPT ;  /* 0x000000193f077290 */ /* 0x000fe200087fe43f */
[----:B------:R-:W-:Y:S02]  /*247b0*/  SEL R12, RZ, 0x1, P0 ;  /* 0x00000001ff0c7807 */ /* 0x000fe40000000000 */
[----:B------:R-:W-:Y:S02]  /*247c0*/  SEL R9, R9, RZ, P0 ;  /* 0x000000ff09097207 */ /* 0x000fe40000000000 */
[----:B------:R-:W-:-:S04]  /*247d0*/  LOP3.LUT R5, R5, R12, RZ, 0x3c, !PT ;  /* 0x0000000c05057212 */ /* 0x000fc800078e3cff */
[----:B------:R0:W-:Y:S02]  /*247e0*/  UTMALDG.3D.MULTICAST [UR8], [UR6], UR20, desc[UR14] ;  /* 0x00000e08060073b4 */ /* 0x0001e40008011814 */
[----:B0-----:R-:W-:Y:S01]  /*247f0*/  UMOV UR8, UR17 ;  /* 0x0000001100087c82 */ /* 0x001fe20008000000 */
[----:B------:R-:W-:Y:S02]  /*24800*/  UMOV UR11, UR19 ;  /* 0x00000013000b7c82 */ /* 0x000fe40008000000 */
[----:B------:R0:W-:Y:S02]  /*24810*/  UTMALDG.3D [UR8], [UR26], desc[UR14] ;  /* 0x00000e081a0075b4 */ /* 0x0001e40008011000 */
[----:B0-----:R-:W-:Y:S05]  /*24820*/  @P1 BRA `(.L_x_565) ;  /* 0xfffffffc003c1947 */ /* 0x001fea000383ffff */
.L_x_562:
[----:B------:R-:W-:Y:S05]  /*24830*/  BSYNC B1 ;  /* 0x0000000000017941 */ /* 0x000fea0003800000 */
.L_x_561:
[----:B------:R-:W2:Y:S01]  /*24840*/  LDL.LU R17, [R1+0x458] ;  /* 0x0004580001117983 */ /* 0x000ea20000300800 */
[----:B------:R-:W-:Y:S01]  /*24850*/  LOP3.LUT P0, RZ, R10, 0xff, RZ, 0xc0, !PT ;  /* 0x000000ff0aff7812 */ /* 0x000fe2000780c0ff */
[C---:B------:R-:W-:Y:S01]  /*24860*/  IMAD.IADD R8, R6.reuse, 0x1, R8 ;  /* 0x0000000106087824 */ /* 0x040fe200078e0208 */
[----:B------:R-:W-:Y:S01]  /*24870*/  ULDC.64 UR6, c[0x0][0x650] ;  /* 0x0001940000067ab9 */ /* 0x000fe20000000a00 */
[----:B------:R-:W3:Y:S01]  /*24880*/  LDL.LU R15, [R1+0x45c] ;  /* 0x00045c00010f7983 */ /* 0x000ee20000300800 */
[----:B------:R-:W-:Y:S01]  /*24890*/  ISETP.GE.U32.AND P1, PT, R6, 0x3, PT ;  /* 0x000000030600780c */ /* 0x000fe20003f26070 */
[----:B------:R-:W-:Y:S01]  /*248a0*/  BSSY B1, `(.L_x_566) ;  /* 0x000006d000017945 */ /* 0x000fe20003800000 */
[----:B------:R-:W-:Y:S01]  /*248b0*/  IMAD.MOV.U32 R12, RZ, RZ, -0x1 ;  /* 0xffffffffff0c7424 */ /* 0x000fe200078e00ff */
[----:B------:R-:W-:Y:S01]  /*248c0*/  PRMT R10, RZ, 0x7610, R10 ;  /* 0x00007610ff0a7816 */ /* 0x000fe2000000000a */
[----:B------:R-:W-:Y:S02]  /*248d0*/  IMAD.MOV.U32 R4, RZ, RZ, -0x1 ;  /* 0xffffffffff047424 */ /* 0x000fe400078e00ff */
[----:B------:R-:W-:-:S03]  /*248e0*/  IMAD.MOV.U32 R11, RZ, RZ, -0x1 ;  /* 0xffffffffff0b7424 */ /* 0x000fc600078e00ff */
[----:B------:R-:W0:Y:S01]  /*248f0*/  @P0 S2R R7, SR_CgaCtaId ;  /* 0x0000000000070919 */ /* 0x000e220000008800 */
[----:B------:R-:W-:-:S04]  /*24900*/  @P0 MOV R2, 0x400 ;  /* 0x0000040000020802 */ /* 0x000fc80000000f00 */
[----:B0-----:R-:W-:-:S04]  /*24910*/  @P0 LEA R2, R7, R2, 0x18 ;  /* 0x0000000207020211 */ /* 0x001fc800078ec0ff */
[----:B------:R0:W-:Y:S01]  /*24920*/  @P0 SYNCS.ARRIVE.TRANS64.A1T0 RZ, [R2+URZ+0x48], RZ ;  /* 0x000048ff02ff09a7 */ /* 0x0001e2000810003f */
[----:B------:R-:W-:-:S04]  /*24930*/  ISETP.GT.U32.AND P0, PT, R8, 0x2, PT ;  /* 0x000000020800780c */ /* 0x000fc80003f04070 */
[----:B------:R-:W-:Y:S01]  /*24940*/  ISETP.LT.U32.AND P0, PT, R6, 0x3, P0 ;  /* 0x000000030600780c */ /* 0x000fe20000701070 */
[----:B0-----:R-:W-:-:S05]  /*24950*/  IMAD.WIDE.U32 R2, R8, -0x55555555, RZ ;  /* 0xaaaaaaab08027825 */ /* 0x001fca00078e00ff */
[----:B------:R-:W-:Y:S02]  /*24960*/  SHF.R.U32.HI R5, RZ, 0x1, R3 ;  /* 0x00000001ff057819 */ /* 0x000fe40000011603 */
[----:B------:R-:W-:Y:S02]  /*24970*/  SEL R3, RZ, 0x1, !P0 ;  /* 0x00000001ff037807 */ /* 0x000fe40004000000 */
[----:B------:R-:W-:Y:S01]  /*24980*/  PRMT R2, RZ, 0x7610, R2 ;  /* 0x00007610ff027816 */ /* 0x000fe20000000002 */
[----:B------:R-:W-:Y:S01]  /*24990*/  IMAD R8, R5, -0x3, R8 ;  /* 0xfffffffd05087824 */ /* 0x000fe200078e0208 */
[----:B------:R-:W-:-:S04]  /*249a0*/  LOP3.LUT R0, R0, R3, RZ, 0x3c, !PT ;  /* 0x0000000300007212 */ /* 0x000fc800078e3cff */
[----:B------:R-:W-:Y:S02]  /*249b0*/  @P1 LOP3.LUT R0, R0, 0x1, R5, 0x78, !PT ;  /* 0x0000000100001812 */ /* 0x000fe400078e7805 */
[----:B---3--:R-:W-:-:S04]  /*249c0*/  IADD3 R15, P0, R15, UR22, RZ ;  /* 0x000000160f0f7c10 */ /* 0x008fc8000ff1e0ff */
[----:B--2---:R-:W-:Y:S01]  /*249d0*/  IADD3.X R17, R17, UR16, RZ, P0, !PT ;  /* 0x0000001011117c10 */ /* 0x004fe200087fe4ff */
[----:B------:R0:W-:Y:S01]  /*249e0*/  STL [R1+0x45c], R15 ;  /* 0x00045c0f01007387 */ /* 0x0001e20000100800 */
[----:B------:R-:W-:-:S03]  /*249f0*/  ISETP.GE.U32.AND P0, PT, R15, UR6, PT ;  /* 0x000000060f007c0c */ /* 0x000fc6000bf06070 */
[----:B------:R0:W-:Y:S01]  /*24a00*/  STL [R1+0x458], R17 ;  /* 0x0004581101007387 */ /* 0x0001e20000100800 */
[----:B------:R-:W-:-:S13]  /*24a10*/  ISETP.GE.U32.AND.EX P0, PT, R17, UR7, PT, P0 ;  /* 0x0000000711007c0c */ /* 0x000fda000bf06100 */
[----:B0-----:R-:W-:Y:S05]  /*24a20*/  @P0 BRA `(.L_x_567) ;  /* 0x0000000400500947 */ /* 0x001fea0003800000 */
[----:B------:R-:W0:Y:S01]  /*24a30*/  S2R R9, SR_CTAID.X ;  /* 0x0000000000097919 */ /* 0x000e220000002500 */
[----:B------:R-:W-:Y:S01]  /*24a40*/  ULDC UR6, c[0x0][0x150] ;  /* 0x0000540000067ab9 */ /* 0x000fe20000000800 */
[----:B------:R-:W1:Y:S01]  /*24a50*/  LDC R4, c[0x0][0x144] ;  /* 0x00005100ff047b82 */ /* 0x000e620000000800 */
[----:B------:R-:W-:Y:S01]  /*24a60*/  ULDC UR9, c[0x0][0x630] ;  /* 0x00018c0000097ab9 */ /* 0x000fe20000000800 */
[----:B------:R-:W2:Y:S06]  /*24a70*/  S2R R2, SR_CTAID.Y ;  /* 0x0000000000027919 */ /* 0x000eac0000002600 */
[----:B------:R-:W3:Y:S01]  /*24a80*/  LDC R13, c[0x0][0x148] ;  /* 0x00005200ff0d7b82 */ /* 0x000ee20000000800 */
[----:B0-----:R-:W-:-:S02]  /*24a90*/  I2FP.F32.U32 R3, R9 ;  /* 0x0000000900037245 */ /* 0x001fc40000201000 */
[----:B--2---:R-:W-:-:S03]  /*24aa0*/  I2FP.F32.U32 R5, R2 ;  /* 0x0000000200057245 */ /* 0x004fc60000201000 */
[----:B------:R-:W-:Y:S01]  /*24ab0*/  FMUL R3, R3, UR6 ;  /* 0x0000000603037c20 */ /* 0x000fe20008400000 */
[----:B------:R-:W-:Y:S02]  /*24ac0*/  ULDC UR6, c[0x0][0x154] ;  /* 0x0000550000067ab9 */ /* 0x000fe40000000800 */
[----:B------:R-:W-:Y:S01]  /*24ad0*/  FMUL R11, R5, UR6 ;  /* 0x00000006050b7c20 */ /* 0x000fe20008400000 */
[----:B------:R-:W-:Y:S02]  /*24ae0*/  ULDC.64 UR6, c[0x0][0x628] ;  /* 0x00018a0000067ab9 */ /* 0x000fe40000000a00 */
[----:B------:R-:W0:Y:S01]  /*24af0*/  F2I.U32.TRUNC.NTZ R3, R3 ;  /* 0x0000000300037305 */ /* 0x000e22000020f000 */
[----:B------:R-:W-:-:S04]  /*24b00*/  ISETP.NE.U32.AND P0, PT, RZ, UR6, PT ;  /* 0x00000006ff007c0c */ /* 0x000fc8000bf05070 */
[----:B------:R-:W-:-:S03]  /*24b10*/  ISETP.NE.AND.EX P0, PT, RZ, UR7, PT, P0 ;  /* 0x00000007ff007c0c */ /* 0x000fc6000bf05300 */
[----:B------:R-:W2:Y:S01]  /*24b20*/  F2I.U32.TRUNC.NTZ R11, R11 ;  /* 0x0000000b000b7305 */ /* 0x000ea2000020f000 */
[----:B0-----:R-:W-:Y:S02]  /*24b30*/  IMAD.MOV R5, RZ, RZ, -R3 ;  /* 0x000000ffff057224 */ /* 0x001fe400078e0a03 */
[----:B------:R-:W-:Y:S02]  /*24b40*/  IMAD.MOV.U32 R3, RZ, RZ, R17 ;  /* 0x000000ffff037224 */ /* 0x000fe400078e0011 */
[----:B-1----:R-:W-:Y:S02]  /*24b50*/  IMAD R9, R4, R5, R9 ;  /* 0x0000000504097224 */ /* 0x002fe400078e0209 */
[----:B--2---:R-:W-:-:S04]  /*24b60*/  IMAD.MOV R4, RZ, RZ, -R11 ;  /* 0x000000ffff047224 */ /* 0x004fc800078e0a0b */
[----:B---3--:R-:W-:Y:S02]  /*24b70*/  @P4 IMAD R9, R13, R4, R2 ;  /* 0x000000040d094224 */ /* 0x008fe400078e0202 */
[----:B------:R-:W-:Y:S01]  /*24b80*/  IMAD.MOV.U32 R2, RZ, RZ, R15 ;  /* 0x000000ffff027224 */ /* 0x000fe200078e000f */
[----:B------:R-:W-:Y:S06]  /*24b90*/  @!P0 BRA `(.L_x_568) ;  /* 0x0000000000288947 */ /* 0x000fec0003800000 */
[----:B------:R-:W-:Y:S02]  /*24ba0*/  ULDC UR8, c[0x0][0x634] ;  /* 0x00018d0000087ab9 */ /* 0x000fe40000000800 */
[----:B------:R-:W-:-:S05]  /*24bb0*/  IADD3 R3, P0, R15, UR8, RZ ;  /* 0x000000080f037c10 */ /* 0x000fca000ff1e0ff */
[----:B------:R-:W-:-:S04]  /*24bc0*/  IMAD.X R11, RZ, RZ, R17, P0 ;  /* 0x000000ffff0b7224 */ /* 0x000fc800000e0611 */
[----:B------:R-:W-:-:S04]  /*24bd0*/  IMAD.WIDE.U32 R4, R11, UR6, RZ ;  /* 0x000000060b047c25 */ /* 0x000fc8000f8e00ff */
[----:B------:R-:W-:-:S04]  /*24be0*/  IMAD.WIDE.U32 R4, P0, R3, UR7, R4 ;  /* 0x0000000703047c25 */ /* 0x000fc8000f800004 */
[----:B------:R-:W-:-:S04]  /*24bf0*/  IMAD.WIDE.U32 R2, R3, UR6, RZ ;  /* 0x0000000603027c25 */ /* 0x000fc8000f8e00ff */
[----:B------:R-:W-:Y:S01]  /*24c00*/  IMAD.MOV.U32 R2, RZ, RZ, R5 ;  /* 0x000000ffff027224 */ /* 0x000fe200078e0005 */
[----:B------:R-:W-:Y:S01]  /*24c10*/  IADD3 RZ, P1, R3, R4, RZ ;  /* 0x0000000403ff7210 */ /* 0x000fe20007f3e0ff */
[----:B------:R-:W-:-:S04]  /*24c20*/  IMAD.X R3, RZ, RZ, RZ, P0 ;  /* 0x000000ffff037224 */ /* 0x000fc800000e06ff */
[----:B------:R-:W-:-:S08]  /*24c30*/  IMAD.WIDE.U32.X R2, R11, UR7, R2, P1 ;  /* 0x000000070b027c25 */ /* 0x000fd000088e0402 */
.L_x_568:
[--C-:B------:R-:W-:Y:S01]  /*24c40*/  SHF.R.U64 R11, R2, UR9, R3.reuse ;  /* 0x00000009020b7c19 */ /* 0x100fe20008001203 */
[----:B------:R-:W-:Y:S01]  /*24c50*/  ULDC.64 UR6, c[0x0][0x620] ;  /* 0x0001880000067ab9 */ /* 0x000fe20000000a00 */
[----:B------:R-:W-:Y:S01]  /*24c60*/  SHF.R.U32.HI R2, RZ, UR9, R3 ;  /* 0x00000009ff027c19 */ /* 0x000fe20008011603 */
[----:B------:R-:W-:Y:S01]  /*24c70*/  IMAD.MOV.U32 R3, RZ, RZ, R17 ;  /* 0x000000ffff037224 */ /* 0x000fe200078e0011 */
[----:B------:R-:W-:Y:S01]  /*24c80*/  IADD3 R13, P0, RZ, -R11, RZ ;  /* 0x8000000bff0d7210 */ /* 0x000fe20007f1e0ff */
[----:B------:R-:W-:-:S04]  /*24c90*/  ULDC.64 UR8, c[0x0][0x640] ;  /* 0x0001900000087ab9 */ /* 0x000fc80000000a00 */
[----:B------:R-:W-:Y:S01]  /*24ca0*/  IMAD.X R2, RZ, RZ, ~R2, P0 ;  /* 0x000000ffff027224 */ /* 0x000fe200000e0e02 */
[----:B------:R-:W-:-:S03]  /*24cb0*/  ISETP.NE.U32.AND P0, PT, RZ, UR8, PT ;  /* 0x00000008ff007c0c */ /* 0x000fc6000bf05070 */
[----:B------:R-:W-:Y:S01]  /*24cc0*/  IMAD R2, R2, UR6, RZ ;  /* 0x0000000602027c24 */ /* 0x000fe2000f8e02ff */
[----:B------:R-:W-:-:S03]  /*24cd0*/  ISETP.NE.AND.EX P0, PT, RZ, UR9, PT, P0 ;  /* 0x00000009ff007c0c */ /* 0x000fc6000bf05300 */
[----:B------:R-:W-:Y:S02]  /*24ce0*/  IMAD R5, R13, UR7, R2 ;  /* 0x000000070d057c24 */ /* 0x000fe4000f8e0202 */
[----:B------:R-:W-:-:S04]  /*24cf0*/  IMAD.MOV.U32 R2, RZ, RZ, R15 ;  /* 0x000000ffff027224 */ /* 0x000fc800078e000f */
[----:B------:R-:W-:Y:S01]  /*24d00*/  IMAD.WIDE.U32 R2, R13, UR6, R2 ;  /* 0x000000060d027c25 */ /* 0x000fe2000f8e0002 */
[----:B------:R-:W-:-:S03]  /*24d10*/  ULDC UR6, c[0x0][0x618] ;  /* 0x0001860000067ab9 */ /* 0x000fc60000000800 */
[----:B------:R-:W-:-:S05]  /*24d20*/  IMAD.IADD R3, R3, 0x1, R5 ;  /* 0x0000000103037824 */ /* 0x000fca00078e0205 */
[--C-:B------:R-:W-:Y:S02]  /*24d30*/  SHF.R.U64 R12, R2, UR6, R3.reuse ;  /* 0x00000006020c7c19 */ /* 0x100fe40008001203 */
[----:B------:R-:W-:Y:S01]  /*24d40*/  SHF.R.U32.HI R3, RZ, UR6, R3 ;  /* 0x00000006ff037c19 */ /* 0x000fe20008011603 */
[----:B------:R-:W-:-:S03]  /*24d50*/  ULDC UR6, c[0x0][0x608] ;  /* 0x0001820000067ab9 */ /* 0x000fc60000000800 */
[--C-:B------:R-:W-:Y:S02]  /*24d60*/  SHF.R.U64 R13, R12, UR6, R3.reuse ;  /* 0x000000060c0d7c19 */ /* 0x100fe40008001203 */
[----:B------:R-:W-:Y:S01]  /*24d70*/  SHF.R.U32.HI R2, RZ, UR6, R3 ;  /* 0x00000006ff027c19 */ /* 0x000fe20008011603 */
[----:B------:R-:W-:-:S03]  /*24d80*/  ULDC UR6, c[0x0][0x658] ;  /* 0x0001960000067ab9 */ /* 0x000fc60000000800 */
[--C-:B------:R-:W-:Y:S02]  /*24d90*/  SHF.R.U64 R14, R13, UR6, R2.reuse ;  /* 0x000000060d0e7c19 */ /* 0x100fe40008001202 */
[----:B------:R-:W-:-:S03]  /*24da0*/  SHF.R.U32.HI R15, RZ, UR6, R2 ;  /* 0x00000006ff0f7c19 */ /* 0x000fc60008011602 */
[----:B------:R-:W-:Y:S02]  /*24db0*/  IMAD.MOV.U32 R2, RZ, RZ, R14 ;  /* 0x000000ffff027224 */ /* 0x000fe400078e000e */
        /* <DEDUP_REMOVED lines=12> */
.L_x_569:
[----:B------:R-:W-:Y:S01]  /*24e80*/  ULDC UR6, c[0x0][0x648] ;  /* 0x0001920000067ab9 */ /* 0x000fe20000000800 */
[----:B------:R-:W-:Y:S02]  /*24e90*/  LOP3.LUT R13, R13, UR18, RZ, 0xc0, !PT ;  /* 0x000000120d0d7c12 */ /* 0x000fe4000f8ec0ff */
[----:B------:R-:W-:Y:S01]  /*24ea0*/  SHF.R.U64 R2, R2, UR6, R3 ;  /* 0x0000000602027c19 */ /* 0x000fe20008001203 */
[----:B------:R-:W-:-:S04]  /*24eb0*/  ULDC UR6, c[0x0][0x638] ;  /* 0x00018e0000067ab9 */ /* 0x000fc80000000800 */
[----:B------:R-:W-:Y:S02]  /*24ec0*/  IMAD.MOV R3, RZ, RZ, -R2 ;  /* 0x000000ffff037224 */ /* 0x000fe400078e0a02 */
[----:B------:R-:W-:Y:S02]  /*24ed0*/  IMAD R4, R2, UR5, R13 ;  /* 0x0000000502047c24 */ /* 0x000fe4000f8e020d */
[----:B------:R-:W-:Y:S01]  /*24ee0*/  IMAD R14, R3, UR6, R14 ;  /* 0x00000006030e7c24 */ /* 0x000fe2000f8e020e */
[----:B------:R-:W-:Y:S01]  /*24ef0*/  ULDC UR6, c[0x0][0x610] ;  /* 0x0001840000067ab9 */ /* 0x000fe20000000800 */
[----:B------:R-:W-:Y:S01]  /*24f00*/  LOP3.LUT R3, R12, UR4, RZ, 0xc0, !PT ;  /* 0x000000040c037c12 */ /* 0x000fe2000f8ec0ff */
[----:B------:R-:W-:Y:S01]  /*24f10*/  IMAD R9, R4, UR6, R9 ;  /* 0x0000000604097c24 */ /* 0x000fe2000f8e0209 */
[----:B------:R-:W-:Y:S01]  /*24f20*/  ULDC UR6, c[0x0][0x600] ;  /* 0x0001800000067ab9 */ /* 0x000fe20000000800 */
[----:B------:R-:W-:Y:S02]  /*24f30*/  IMAD.MOV.U32 R2, RZ, RZ, 0x1 ;  /* 0x00000001ff027424 */ /* 0x000fe400078e00ff */
[----:B------:R-:W-:-:S05]  /*24f40*/  IMAD R14, R14, UR6, R3 ;  /* 0x000000060e0e7c24 */ /* 0x000fca000f8e0203 */
[----:B------:R-:W-:Y:S02]  /*24f50*/  SEL R4, R14, R9, !P4 ;  /* 0x000000090e047207 */ /* 0x000fe40006000000 */
[----:B------:R-:W-:-:S07]  /*24f60*/  SEL R12, R9, R14, !P4 ;  /* 0x0000000e090c7207 */ /* 0x000fce0006000000 */
.L_x_567:
[----:B------:R-:W-:Y:S05]  /*24f70*/  BSYNC B1 ;  /* 0x0000000000017941 */ /* 0x000fea0003800000 */
.L_x_566:
[----:B------:R-:W-:-:S13]  /*24f80*/  LOP3.LUT P0, RZ, R2, 0xff, RZ, 0xc0, !PT ;  /* 0x000000ff02ff7812 */ /* 0x000fda000780c0ff */
[----:B------:R-:W-:Y:S05]  /*24f90*/  @P0 BRA `(.L_x_570) ;  /* 0xfffffff400280947 */ /* 0x000fea000383ffff */
[----:B------:R-:W-:Y:S05]  /*24fa0*/  BSYNC B0 ;  /* 0x0000000000007941 */ /* 0x000fea0003800000 */
.L_x_559:
[----:B------:R-:W-:-:S03]  /*24fb0*/  UMOV UR6, 0xffffffff ;  /* 0xffffffff00067882 */ /* 0x000fc60000000000 */
[----:B------:R-:W-:Y:S05]  /*24fc0*/  BRA.DIV UR6, `(.L_x_571) ;  /* 0x0000000606047947 */ /* 0x000fea000b800000 */
[----:B------:R-:W-:-:S13]  /*24fd0*/  ELECT P0, URZ, PT ;  /* 0x00000000003f782f */ /* 0x000fda0003800000 */
.L_x_584:
[----:B------:R-:W-:Y:S04]  /*24fe0*/  BSSY B0, `(.L_x_572) ;  /* 0x0000023000007945 */ /* 0x000fe80003800000 */
[----:B------:R-:W-:Y:S05]  /*24ff0*/  @!P0 BRA `(.L_x_573) ;  /* 0x0000000000848947 */ /* 0x000fea0003800000 */
[----:B------:R-:W-:-:S04]  /*25000*/  ULOP3.LUT UR6, UR13, 0x2, URZ, 0xfc, !UPT ;  /* 0x000000020d067892 */ /* 0x000fc8000f8efc3f */
[----:B------:R-:W-:-:S06]  /*25010*/  UISETP.NE.AND UP0, UPT, UR6, 0x3, UPT ;  /* 0x000000030600788c */ /* 0x000fcc000bf05270 */
[----:B------:R-:W-:-:S13]  /*25020*/  PLOP3.LUT P0, PT, PT, PT, UP0, 0x80, 0x0 ;  /* 0x000000000000781c */ /* 0x000fda0003f0f008 */
[----:B------:R-:W-:Y:S05]  /*25030*/  @!P0 BRA `(.L_x_574) ;  /* 0x0000000000048947 */ /* 0x000fea0003800000 */
[----:B------:R-:W-:Y:S01]  /*25040*/  BPT.TRAP 0x1 ;  /* 0x000000040000795c */ /* 0x000fe20000300000 */
.L_x_574:
[----:B------:R-:W0:Y:S01]  /*25050*/  S2R R3, SR_CgaCtaId ;  /* 0x0000000000037919 */ /* 0x000e220000008800 */
[----:B------:R-:W-:-:S04]  /*25060*/  MOV R2, 0x400 ;  /* 0x0000040000027802 */ /* 0x000fc80000000f00 */
[----:B0-----:R-:W-:Y:S02]  /*25070*/  LEA R3, R3, R2, 0x18 ;  /* 0x0000000203037211 */ /* 0x001fe400078ec0ff */
[----:B------:R-:W-:-:S03]  /*25080*/  SHF.L.U32 R2, R0, 0x1f, RZ ;  /* 0x0000001f00027819 */ /* 0x000fc600000006ff */
[----:B------:R-:W-:-:S04]  /*25090*/  VIADD R3, R3, 0x18 ;  /* 0x0000001803037836 */ /* 0x000fc80000000000 */
[----:B------:R-:W-:-:S04]  /*250a0*/  IMAD R5, R8, 0x8, R3 ;  /* 0x0000000808057824 */ /* 0x000fc800078e0203 */
[----:B------:R-:W0:Y:S02]  /*250b0*/  SYNCS.PHASECHK.TRANS64.TRYWAIT P0, [R5+URZ], R2 ;  /* 0x00000002050075a7 */ /* 0x000e24000800017f */
[----:B0-----:R-:W-:Y:S05]  /*250c0*/  @!P0 BRA `(.L_x_575) ;  /* 0x0000000000e48947 */ /* 0x001fea0003800000 */
.L_x_585:
[----:B------:R-:W-:-:S05]  /*250d0*/  VIADD R8, R8, 0x1 ;  /* 0x0000000108087836 */ /* 0x000fca0000000000 */
[----:B------:R-:W-:-:S04]  /*250e0*/  ISETP.NE.AND P0, PT, R8, 0x3, PT ;  /* 0x000000030800780c */ /* 0x000fc80003f05270 */
[----:B0-----:R-:W-:Y:S02]  /*250f0*/  SEL R5, RZ, 0x1, P0 ;  /* 0x00000001ff057807 */ /* 0x001fe40000000000 */
[----:B------:R-:W-:Y:S02]  /*25100*/  SEL R8, R8, RZ, P0 ;  /* 0x000000ff08087207 */ /* 0x000fe40000000000 */
[----:B------:R-:W-:-:S03]  /*25110*/  LOP3.LUT R5, R0, R5, RZ, 0x3c, !PT ;  /* 0x0000000500057212 */ /* 0x000fc600078e3cff */
[----:B------:R-:W-:Y:S01]  /*25120*/  IMAD R7, R8, 0x8, R3 ;  /* 0x0000000808077824 */ /* 0x000fe200078e0203 */
[----:B------:R-:W-:-:S04]  /*25130*/  SHF.L.U32 R0, R5, 0x1f, RZ ;  /* 0x0000001f05007819 */ /* 0x000fc800000006ff */
[----:B------:R-:W0:Y:S02]  /*25140*/  SYNCS.PHASECHK.TRANS64.TRYWAIT P0, [R7+URZ], R0 ;  /* 0x00000000070075a7 */ /* 0x000e24000800017f */
[----:B0-----:R-:W-:Y:S05]  /*25150*/  @!P0 BRA `(.L_x_576) ;  /* 0x0000000000d48947 */ /* 0x001fea0003800000 */
.L_x_586:
[----:B0-----:R-:W-:-:S05]  /*25160*/  VIADD R0, R8, 0x1 ;  /* 0x0000000108007836 */ /* 0x001fca0000000000 */
[----:B------:R-:W-:-:S04]  /*25170*/  ISETP.NE.AND P0, PT, R0, 0x3, PT ;  /* 0x000000030000780c */ /* 0x000fc80003f05270 */
[----:B------:R-:W-:Y:S02]  /*25180*/  SEL R2, RZ, 0x1, P0 ;  /* 0x00000001ff027807 */ /* 0x000fe40000000000 */
[----:B------:R-:W-:Y:S02]  /*25190*/  SEL R0, R0, RZ, P0 ;  /* 0x000000ff00007207 */ /* 0x000fe40000000000 */
[----:B------:R-:W-:-:S03]  /*251a0*/  LOP3.LUT R2, R5, R2, RZ, 0x3c, !PT ;  /* 0x0000000205027212 */ /* 0x000fc600078e3cff */
[----:B------:R-:W-:Y:S01]  /*251b0*/  IMAD R3, R0, 0x8, R3 ;  /* 0x0000000800037824 */ /* 0x000fe200078e0203 */
[----:B------:R-:W-:-:S07]  /*251c0*/  SHF.L.U32 R0, R2, 0x1f, RZ ;  /* 0x0000001f02007819 */ /* 0x000fce00000006ff */
.L_x_577:
[----:B0-----:R0:W1:Y:S02]  /*251d0*/  SYNCS.PHASECHK.TRANS64.TRYWAIT P0, [R3+URZ], R0 ;  /* 0x00000000030075a7 */ /* 0x001064000800017f */
[----:B-1----:R-:W-:Y:S05]  /*251e0*/  @!P0 NANOSLEEP.SYNCS 0x989680 ;  /* 0x009896800000895d */ /* 0x002fea0003900000 */
[----:B------:R-:W1:Y:S02]  /*251f0*/  @!P0 SYNCS.PHASECHK.TRANS64 P0, [R3+URZ], R0 ;  /* 0x00000000030085a7 */ /* 0x000e64000800007f */
[----:B-1----:R-:W-:Y:S05]  /*25200*/  @!P0 BRA `(.L_x_577) ;  /* 0xfffffffc00f08947 */ /* 0x002fea000383ffff */
.L_x_573:
[----:B------:R-:W-:Y:S05]  /*25210*/  BSYNC B0 ;  /* 0x0000000000007941 */ /* 0x000fea0003800000 */
.L_x_572:
[----:B------:R-:W-:Y:S05]  /*25220*/  EXIT ;  /* 0x000000000000794d */ /* 0x000fea0003800000 */
.L_x_21:
[----:B--2---:R-:W-:-:S04]  /*25230*/  IMAD.U32 R3, RZ, RZ, UR6 ;  /* 0x00000006ff037e24 */ /* 0x004fc8000f8e00ff */
[----:B------:R2:W3:Y:S03]  /*25240*/  SYNCS.PHASECHK.TRANS64.TRYWAIT P1, [R3+URZ], R0 ;  /* 0x00000000030075a7 */ /* 0x0004e6000802017f */
[----:B---3--:R-:W-:Y:S05]  /*25250*/  @!P1 NANOSLEEP.SYNCS 0x989680 ;  /* 0x009896800000995d */ /* 0x008fea0003900000 */
[----:B------:R-:W3:Y:S02]  /*25260*/  @!P1 SYNCS.PHASECHK.TRANS64 P1, [R3+URZ], R0 ;  /* 0x00000000030095a7 */ /* 0x000ee4000802007f */
[----:B---3--:R-:W-:Y:S05]  /*25270*/  @!P1 BRA `(.L_x_21) ;  /* 0xfffffffc00ec9947 */ /* 0x008fea000383ffff */
[----:B------:R-:W-:Y:S05]  /*25280*/  BRA `(.L_x_20) ;  /* 0xfffffdd800ac7947 */ /* 0x000fea000383ffff */
.L_x_27:
[----:B-----5:R2:W-:Y:S02]  /*25290*/  STL [R1+0x470], R0 ;  /* 0x0004700001007387 */ /* 0x0205e40000100800 */
[----:B--2---:R-:W-:-:S04]  /*252a0*/  IMAD.U32 R0, RZ, RZ, UR16 ;  /* 0x00000010ff007e24 */ /* 0x004fc8000f8e00ff */
[----:B------:R2:W3:Y:S03]  /*252b0*/  SYNCS.PHASECHK.TRANS64.TRYWAIT P1, [R0+URZ], R2 ;  /* 0x00000002000075a7 */ /* 0x0004e6000802017f */
[----:B---3--:R-:W-:Y:S05]  /*252c0*/  @!P1 NANOSLEEP.SYNCS 0x989680 ;  /* 0x009896800000995d */ /* 0x008fea0003900000 */
[----:B------:R2:W3:Y:S02]  /*252d0*/  @!P1 SYNCS.PHASECHK.TRANS64 P1, [R0+URZ], R2 ;  /* 0x00000002000095a7 */ /* 0x0004e4000802007f */
[----:B--2---:R2:W5:Y:S02]  /*252e0*/  LDL.LU R0, [R1+0x470] ;  /* 0x0004700001007983 */ /* 0x0045640000300800 */
[----:B--23--:R-:W-:Y:S05]  /*252f0*/  @!P1 BRA `(.L_x_27) ;  /* 0xfffffffc00e49947 */ /* 0x00cfea000383ffff */
[----:B------:R-:W-:Y:S05]  /*25300*/  BRA `(.L_x_26) ;  /* 0xfffffe1c00787947 */ /* 0x000fea000383ffff */
.L_x_560:
[----:B------:R-:W-:Y:S01]  /*25310*/  BSSY B1, `(.L_x_578) ;  /* 0x0000006000017945 */ /* 0x000fe20003800000 */
[----:B------:R-:W-:-:S07]  /*25320*/  IMAD.MOV.U32 R2, RZ, RZ, -0x1 ;  /* 0xffffffffff027424 */ /* 0x000fce00078e00ff */
[----:B------:R-:W-:Y:S05]  /*25330*/  WARPSYNC.COLLECTIVE R2, `(.L_x_579) ;  /* 0x00000000020c7348 */ /* 0x000fea0003c00000 */
[----:B------:R-:W-:Y:S02]  /*25340*/  ELECT P0, UR62, PT ;  /* 0x00000000003e782f */ /* 0x000fe40003800000 */
[----:B------:R-:W-:Y:S01]  /*25350*/  MOV R2, UR62 ;  /* 0x0000003e00027c02 */ /* 0x000fe20008000f00 */
[----:B------:R-:W-:Y:S10]  /*25360*/  ENDCOLLECTIVE ;  /* 0x000000000000791b */ /* 0x000ff40003800000 */
.L_x_579:
[----:B------:R-:W-:Y:S05]  /*25370*/  BSYNC B1 ;  /* 0x0000000000017941 */ /* 0x000fea0003800000 */
.L_x_578:
[----:B------:R-:W-:Y:S05]  /*25380*/  BRA `(.L_x_580) ;  /* 0xfffffff000387947 */ /* 0x000fea000383ffff */
.L_x_563:
[----:B0-----:R0:W1:Y:S02]  /*25390*/  SYNCS.PHASECHK.TRANS64.TRYWAIT P0, [R18+URZ+0x18], R13 ;  /* 0x0000180d120075a7 */ /* 0x001064000800017f */
[----:B-1----:R-:W-:Y:S05]  /*253a0*/  @!P0 NANOSLEEP.SYNCS 0x989680 ;  /* 0x009896800000895d */ /* 0x002fea0003900000 */
[----:B------:R-:W1:Y:S02]  /*253b0*/  @!P0 SYNCS.PHASECHK.TRANS64 P0, [R18+URZ+0x18], R13 ;  /* 0x0000180d120085a7 */ /* 0x000e64000800007f */
[----:B-1----:R-:W-:Y:S05]  /*253c0*/  @!P0 BRA `(.L_x_563) ;  /* 0xfffffffc00f08947 */ /* 0x002fea000383ffff */
[----:B------:R-:W-:Y:S05]  /*253d0*/  BRA `(.L_x_581) ;  /* 0xfffffff000707947 */ /* 0x000fea000383ffff */
.L_x_571:
[----:B------:R-:W-:Y:S01]  /*253e0*/  BSSY B0, `(.L_x_582) ;  /* 0x0000006000007945 */ /* 0x000fe20003800000 */
[----:B------:R-:W-:-:S07]  /*253f0*/  IMAD.MOV.U32 R2, RZ, RZ, -0x1 ;  /* 0xffffffffff027424 */ /* 0x000fce00078e00ff */
[----:B------:R-:W-:Y:S05]  /*25400*/  WARPSYNC.COLLECTIVE R2, `(.L_x_583) ;  /* 0x00000000020c7348 */ /* 0x000fea0003c00000 */
[----:B------:R-:W-:Y:S02]  /*25410*/  ELECT P0, UR62, PT ;  /* 0x00000000003e782f */ /* 0x000fe40003800000 */
[----:B------:R-:W-:Y:S01]  /*25420*/  MOV R2, UR62 ;  /* 0x0000003e00027c02 */ /* 0x000fe20008000f00 */
[----:B------:R-:W-:Y:S10]  /*25430*/  ENDCOLLECTIVE ;  /* 0x000000000000791b */ /* 0x000ff40003800000 */
.L_x_583:
[----:B------:R-:W-:Y:S05]  /*25440*/  BSYNC B0 ;  /* 0x0000000000007941 */ /* 0x000fea0003800000 */
.L_x_582:
[----:B------:R-:W-:Y:S05]  /*25450*/  BRA `(.L_x_584) ;  /* 0xfffffff800e07947 */ /* 0x000fea000383ffff */
.L_x_575:
[----:B0-----:R0:W1:Y:S02]  /*25460*/  SYNCS.PHASECHK.TRANS64.TRYWAIT P0, [R5+URZ], R2 ;  /* 0x00000002050075a7 */ /* 0x001064000800017f */
[----:B-1----:R-:W-:Y:S05]  /*25470*/  @!P0 NANOSLEEP.SYNCS 0x989680 ;  /* 0x009896800000895d */ /* 0x002fea0003900000 */
[----:B------:R-:W1:Y:S02]  /*25480*/  @!P0 SYNCS.PHASECHK.TRANS64 P0, [R5+URZ], R2 ;  /* 0x00000002050085a7 */ /* 0x000e64000800007f */
[----:B-1----:R-:W-:Y:S05]  /*25490*/  @!P0 BRA `(.L_x_575) ;  /* 0xfffffffc00f08947 */ /* 0x002fea000383ffff */
[----:B------:R-:W-:Y:S05]  /*254a0*/  BRA `(.L_x_585) ;  /* 0xfffffffc00087947 */ /* 0x000fea000383ffff */
.L_x_576:
[----:B0-----:R0:W1:Y:S02]  /*254b0*/  SYNCS.PHASECHK.TRANS64.TRYWAIT P0, [R7+URZ], R0 ;  /* 0x00000000070075a7 */ /* 0x001064000800017f */
[----:B-1----:R-:W-:Y:S05]  /*254c0*/  @!P0 NANOSLEEP.SYNCS 0x989680 ;  /* 0x009896800000895d */ /* 0x002fea0003900000 */
[----:B------:R-:W1:Y:S02]  /*254d0*/  @!P0 SYNCS.PHASECHK.TRANS64 P0, [R7+URZ], R0 ;  /* 0x00000000070085a7 */ /* 0x000e64000800007f */
[----:B-1----:R-:W-:Y:S05]  /*254e0*/  @!P0 BRA `(.L_x_576) ;  /* 0xfffffffc00f08947 */ /* 0x002fea000383ffff */
[----:B------:R-:W-:Y:S05]  /*254f0*/  BRA `(.L_x_586) ;  /* 0xfffffffc00187947 */ /* 0x000fea000383ffff */
.L_x_587:
[----:B------:R-:W-:-:S00]  /*25500*/  BRA `(.L_x_587) ;  /* 0xfffffffc00fc7947 */ /* 0x000fc0000383ffff */
[----:B------:R-:W-:-:S00]  /*25510*/  NOP ;  /* 0x0000000000007918 */ /* 0x000fc00000000000 */
        /* <DEDUP_REMOVED lines=14> */
.L_x_588:


//--------------------- .nv.shared._ZN7cutlass13device_kernelINS_4gemm6kernel13GemmUniversalIN4cute5tupleIJiiiiEEENS1_10collective13CollectiveMmaINS1_37MainloopSm90TmaGmmaWarpSpecializedFP8ILi3ENS5_IJNS4_1CILi1EEENSA_ILi2EEESB_EEENS1_35KernelTmaWarpSpecializedCooperativeEEENS5_IJNSA_ILi256EEESG_NSA_ILi64EEEEEENS_12float_e4m3_tENS5_IJlSB_lEEESJ_SK_NS4_8TiledMMAINS4_8MMA_AtomIJNS4_4SM904GMMA31MMA_64x256x32_F32E4M3E4M3_SS_TNILNSO_7ScaleInE1ELSQ_1EEEEEENS4_6LayoutINS5_IJSC_SB_SB_EEENS5_IJSB_NSA_ILi0EEESV_EEEEENS5_IJNS4_10UnderscoreESY_SY_EEEEENS4_23SM90_TMA_LOAD_MULTICASTENS4_14ComposedLayoutINS4_7SwizzleILi2ELi4ELi3EEENS4_18smem_ptr_flag_bitsILi8EEENST_INS5_IJNSA_ILi8EEESH_EEENS5_IJSH_SB_EEEEEEEvNS4_8identityENS4_13SM90_TMA_LOADES1B_vS1C_EENS_8epilogue10collective6detail29Sm90TmaWarpSpecializedAdapterINS1G_15DefaultEpilogueISJ_SK_SK_NS1F_6thread17LinearCombinationISJ_Li1EffLNS1K_9ScaleType4KindE0ELNS_15FloatRoundStyleE2ESJ_EENS1_15EpilogueDefaultEEEEEvvEEEEvNT_6ParamsE --------------------------
	.section	.nv.shared._ZN7cutlass13device_kernelINS_4gemm6kernel13GemmUniversalIN4cute5tupleIJiiiiEEENS1_10collective13CollectiveMmaINS1_37MainloopSm90TmaGmmaWarpSpecializedFP8ILi3ENS5_IJNS4_1CILi1EEENSA_ILi2EEESB_EEENS1_35KernelTmaWarpSpecializedCooperativeEEENS5_IJNSA_ILi256EEESG_NSA_ILi64EEEEEENS_12float_e4m3_tENS5_IJlSB_lEEESJ_SK_NS4_8TiledMMAINS4_8MMA_AtomIJNS4_4SM904GMMA31MMA_64x256x32_F32E4M3E4M3_SS_TNILNSO_7ScaleInE1ELSQ_1EEEEEENS4_6LayoutINS5_IJSC_SB_SB_EEENS5_IJSB_NSA_ILi0EEESV_EEEEENS5_IJNS4_10UnderscoreESY_SY_EEEEENS4_23SM90_TMA_LOAD_MULTICASTENS4_14ComposedLayoutINS4_7SwizzleILi2ELi4ELi3EEENS4_18smem_ptr_flag_bitsILi8EEENST_INS5_IJNSA_ILi8EEESH_EEENS5_IJSH_SB_EEEEEEEvNS4_8identityENS4_13SM90_TMA_LOADES1B_vS1C_EENS_8epilogue10collective6detail29Sm90TmaWarpSpecializedAdapterINS1G_15DefaultEpilogueISJ_SK_SK_NS1F_6thread17LinearCombinationISJ_Li1EffLNS1K_9ScaleType4KindE0ELNS_15FloatRoundStyleE2ESJ_EENS1_15EpilogueDefaultEEEEEvvEEEEvNT_6ParamsE,"aw",@nobits
	.sectionflags	@""
	.align	16
	.zero		1024


//--------------------- .nv.shared.reserved.0     --------------------------
	.section	.nv.shared.reserved.0,"aw",@nobits
	.weak		__nv_reservedSMEM_offset_0_alias
	.size		__nv_reservedSMEM_offset_0_alias, 0, 0
	.other		__nv_reservedSMEM_offset_0_alias,@"STO_CUDA_RESERVED_SHARED STV_DEFAULT"
__nv_reservedSMEM_offset_0_alias:
	.zero		0


//--------------------- .nv.global                --------------------------
	.section	.nv.global,"aw",@nobits
.nv.global:
	.type		_ZN39_INTERNAL_46c258b8_4_k_cu_f44f931f_44424cute1_E,@object
	.size		_ZN39_INTERNAL_46c258b8_4_k_cu_f44f931f_44424cute1_E,(_ZN39_INTERNAL_46c258b8_4_k_cu_f44f931f_44424cuda3std3__45__cpo6cbeginE - _ZN39_INTERNAL_46c258b8_4_k_cu_f44f931f_44424cute1_E)
_ZN39_INTERNAL_46c258b8_4_k_cu_f44f931f_44424cute1_E:
	.zero		1
	.type		_ZN39_INTERNAL_46c258b8_4_k_cu_f44f931f_44424cuda3std3__45__cpo6cbeginE,@object
	.size		_ZN39_INTERNAL_46c258b8_4_k_cu_f44f931f_44424cuda3std3__45__cpo6cbeginE,(_ZN39_INTERNAL_46c258b8_4_k_cu_f44f931f_44424cuda3std3__48in_placeE - _ZN39_INTERNAL_46c258b8_4_k_cu_f44f931f_44424cuda3std3__45__cpo6cbeginE)
_ZN39_INTERNAL_46c258b8_4_k_cu_f44f931f_44424cuda3std3__45__cpo6cbeginE:
	.zero		1
	.type		_ZN39_INTERNAL_46c258b8_4_k_cu_f44f931f_44424cuda3std3__48in_placeE,@object
	.size		_ZN39_INTERNAL_46c258b8_4_k_cu_f44f931f_44424cuda3std3__48in_placeE,(_ZN39_INTERNAL_46c258b8_4_k_cu_f44f931f_44424cuda3std6ranges3__45__cpo9iter_moveE - _ZN39_INTERNAL_46c258b8_4_k_cu_f44f931f_44424cuda3std3__48in_placeE)
_ZN39_INTERNAL_46c258b8_4_k_cu_f44f931f_44424cuda3std3__48in_placeE:
	.zero		1
	.type		_ZN39_INTERNAL_46c258b8_4_k_cu_f44f931f_44424cuda3std6ranges3__45__cpo9iter_moveE,@object
	.size		_ZN39_INTERNAL_46c258b8_4_k_cu_f44f931f_44424cuda3std6ranges3__45__cpo9iter_moveE,(_ZN39_INTERNAL_46c258b8_4_k_cu_f44f931f_44424cuda3std3__45__cpo5beginE - _ZN39_INTERNAL_46c258b8_4_k_cu_f44f931f_44424cuda3std6ranges3__45__cpo9iter_moveE)
_ZN39_INTERNAL_46c258b8_4_k_cu_f44f931f_44424cuda3std6ranges3__45__cpo9iter_moveE:
	.zero		1
	.type		_ZN39_INTERNAL_46c258b8_4_k_cu_f44f931f_44424cuda3std3__45__cpo5beginE,@object
	.size		_ZN39_INTERNAL_46c258b8_4_k_cu_f44f931f_44424cuda3std3__45__cpo5beginE,(_ZN39_INTERNAL_46c258b8_4_k_cu_f44f931f_44424cuda3std3__441_GLOBAL__N__46c258b8_4_k_cu_f44f931f_44426ignoreE - _ZN39_INTERNAL_46c258b8_4_k_cu_f44f931f_44424cuda3std3__45__cpo5beginE)
_ZN39_INTERNAL_46c258b8_4_k_cu_f44f931f_44424cuda3std3__45__cpo5beginE:
	.zero		1
	.type		_ZN39_INTERNAL_46c258b8_4_k_cu_f44f931f_44424cuda3std3__441_GLOBAL__N__46c258b8_4_k_cu_f44f931f_44426ignoreE,@object
	.size		_ZN39_INTERNAL_46c258b8_4_k_cu_f44f931f_44424cuda3std3__441_GLOBAL__N__46c258b8_4_k_cu_f44f931f_44426ignoreE,(_ZN39_INTERNAL_46c258b8_4_k_cu_f44f931f_44424cute7productE - _ZN39_INTERNAL_46c258b8_4_k_cu_f44f931f_44424cuda3std3__441_GLOBAL__N__46c258b8_4_k_cu_f44f931f_44426ignoreE)
_ZN39_INTERNAL_46c258b8_4_k_cu_f44f931f_44424cuda3std3__441_GLOBAL__N__46c258b8_4_k_cu_f44f931f_44426ignoreE:
	.zero		1
	.type		_ZN39_INTERNAL_46c258b8_4_k_cu_f44f931f_44424cute7productE,@object
	.size		_ZN39_INTERNAL_46c258b8_4_k_cu_f44f931f_44424cute7productE,(_ZN39_INTERNAL_46c258b8_4_k_cu_f44f931f_44424cuda3std3__45__cpo3endE - _ZN39_INTERNAL_46c258b8_4_k_cu_f44f931f_44424cute7productE)
_ZN39_INTERNAL_46c258b8_4_k_cu_f44f931f_44424cute7productE:
	.zero		1
	.type		_ZN39_INTERNAL_46c258b8_4_k_cu_f44f931f_44424cuda3std3__45__cpo3endE,@object
	.size		_ZN39_INTERNAL_46c258b8_4_k_cu_f44f931f_44424cuda3std3__45__cpo3endE,(_ZN39_INTERNAL_46c258b8_4_k_cu_f44f931f_44424cuda3std3__419piecewise_constructE - _ZN39_INTERNAL_46c258b8_4_k_cu_f44f931f_44424cuda3std3__45__cpo3endE)
_ZN39_INTERNAL_46c258b8_4_k_cu_f44f931f_44424cuda3std3__45__cpo3endE:
	.zero		1
	.type		_ZN39_INTERNAL_46c258b8_4_k_cu_f44f931f_44424cuda3std3__419piecewise_constructE,@object
	.size		_ZN39_INTERNAL_46c258b8_4_k_cu_f44f931f_44424cuda3std3__419piecewise_constructE,(_ZN39_INTERNAL_46c258b8_4_k_cu_f44f931f_44424cuda3std3__45__cpo4cendE - _ZN39_INTERNAL_46c258b8_4_k_cu_f44f931f_44424cuda3std3__419piecewise_constructE)
_ZN39_INTERNAL_46c258b8_4_k_cu_f44f931f_44424cuda3std3__419piecewise_constructE:
	.zero		1
	.type		_ZN39_INTERNAL_46c258b8_4_k_cu_f44f931f_44424cuda3std3__45__cpo4cendE,@object
	.size		_ZN39_INTERNAL_46c258b8_4_k_cu_f44f931f_44424cuda3std3__45__cpo4cendE,(_ZN39_INTERNAL_46c258b8_4_k_cu_f44f931f_44424cuda3std6ranges3__45__cpo4swapE - _ZN39_INTERNAL_46c258b8_4_k_cu_f44f931f_44424cuda3std3__45__cpo4cendE)
_ZN39_INTERNAL_46c258b8_4_k_cu_f44f931f_44424cuda3std3__45__cpo4cendE:
	.zero		1
	.type		_ZN39_INTERNAL_46c258b8_4_k_cu_f44f931f_44424cuda3std6ranges3__45__cpo4swapE,@object
	.size		_ZN39_INTERNAL_46c258b8_4_k_cu_f44f931f_44424cuda3std6ranges3__45__cpo4swapE,(.L_7 - _ZN39_INTERNAL_46c258b8_4_k_cu_f44f931f_44424cuda3std6ranges3__45__cpo4swapE)
_ZN39_INTERNAL_46c258b8_4_k_cu_f44f931f_44424cuda3std6ranges3__45__cpo4swapE:
	.zero		1
.L_7:


//--------------------- .nv.constant0._ZN7cutlass13device_kernelINS_4gemm6kernel13GemmUniversalIN4cute5tupleIJiiiiEEENS1_10collective13CollectiveMmaINS1_37MainloopSm90TmaGmmaWarpSpecializedFP8ILi3ENS5_IJNS4_1CILi1EEENSA_ILi2EEESB_EEENS1_35KernelTmaWarpSpecializedCooperativeEEENS5_IJNSA_ILi256EEESG_NSA_ILi64EEEEEENS_12float_e4m3_tENS5_IJlSB_lEEESJ_SK_NS4_8TiledMMAINS4_8MMA_AtomIJNS4_4SM904GMMA31MMA_64x256x32_F32E4M3E4M3_SS_TNILNSO_7ScaleInE1ELSQ_1EEEEEENS4_6LayoutINS5_IJSC_SB_SB_EEENS5_IJSB_NSA_ILi0EEESV_EEEEENS5_IJNS4_10UnderscoreESY_SY_EEEEENS4_23SM90_TMA_LOAD_MULTICASTENS4_14ComposedLayoutINS4_7SwizzleILi2ELi4ELi3EEENS4_18smem_ptr_flag_bitsILi8EEENST_INS5_IJNSA_ILi8EEESH_EEENS5_IJSH_SB_EEEEEEEvNS4_8identityENS4_13SM90_TMA_LOADES1B_vS1C_EENS_8epilogue10collective6detail29Sm90TmaWarpSpecializedAdapterINS1G_15DefaultEpilogueISJ_SK_SK_NS1F_6thread17LinearCombinationISJ_Li1EffLNS1K_9ScaleType4KindE0ELNS_15FloatRoundStyleE2ESJ_EENS1_15EpilogueDefaultEEEEEvvEEEEvNT_6ParamsE --------------------------
	.section	.nv.constant0._ZN7cutlass13device_kernelINS_4gemm6kernel13GemmUniversalIN4cute5tupleIJiiiiEEENS1_10collective13CollectiveMmaINS1_37MainloopSm90TmaGmmaWarpSpecializedFP8ILi3ENS5_IJNS4_1CILi1EEENSA_ILi2EEESB_EEENS1_35KernelTmaWarpSpecializedCooperativeEEENS5_IJNSA_ILi256EEESG_NSA_ILi64EEEEEENS_12float_e4m3_tENS5_IJlSB_lEEESJ_SK_NS4_8TiledMMAINS4_8MMA_AtomIJNS4_4SM904GMMA31MMA_64x256x32_F32E4M3E4M3_SS_TNILNSO_7ScaleInE1ELSQ_1EEEEEENS4_6LayoutINS5_IJSC_SB_SB_EEENS5_IJSB_NSA_ILi0EEESV_EEEEENS5_IJNS4_10UnderscoreESY_SY_EEEEENS4_23SM90_TMA_LOAD_MULTICASTENS4_14ComposedLayoutINS4_7SwizzleILi2ELi4ELi3EEENS4_18smem_ptr_flag_bitsILi8EEENST_INS5_IJNSA_ILi8EEESH_EEENS5_IJSH_SB_EEEEEEEvNS4_8identityENS4_13SM90_TMA_LOADES1B_vS1C_EENS_8epilogue10collective6detail29Sm90TmaWarpSpecializedAdapterINS1G_15DefaultEpilogueISJ_SK_SK_NS1F_6thread17LinearCombinationISJ_Li1EffLNS1K_9ScaleType4KindE0ELNS_15FloatRoundStyleE2ESJ_EENS1_15EpilogueDefaultEEEEEvvEEEEvNT_6ParamsE,"a",@progbits
	.sectionflags	@""
	.align	4
.nv.constant0._ZN7cutlass13device_kernelINS_4gemm6kernel13GemmUniversalIN4cute5tupleIJiiiiEEENS1_10collective13CollectiveMmaINS1_37MainloopSm90TmaGmmaWarpSpecializedFP8ILi3ENS5_IJNS4_1CILi1EEENSA_ILi2EEESB_EEENS1_35KernelTmaWarpSpecializedCooperativeEEENS5_IJNSA_ILi256EEESG_NSA_ILi64EEEEEENS_12float_e4m3_tENS5_IJlSB_lEEESJ_SK_NS4_8TiledMMAINS4_8MMA_AtomIJNS4_4SM904GMMA31MMA_64x256x32_F32E4M3E4M3_SS_TNILNSO_7ScaleInE1ELSQ_1EEEEEENS4_6LayoutINS5_IJSC_SB_SB_EEENS5_IJSB_NSA_ILi0EEESV_EEEEENS5_IJNS4_10UnderscoreESY_SY_EEEEENS4_23SM90_TMA_LOAD_MULTICASTENS4_14ComposedLayoutINS4_7SwizzleILi2ELi4ELi3EEENS4_18smem_ptr_flag_bitsILi8EEENST_INS5_IJNSA_ILi8EEESH_EEENS5_IJSH_SB_EEEEEEEvNS4_8identityENS4_13SM90_TMA_LOADES1B_vS1C_EENS_8epilogue10collective6detail29Sm90TmaWarpSpecializedAdapterINS1G_15DefaultEpilogueISJ_SK_SK_NS1F_6thread17LinearCombinationISJ_Li1EffLNS1K_9ScaleType4KindE0ELNS_15FloatRoundStyleE2ESJ_EENS1_15EpilogueDefaultEEEEEvvEEEEvNT_6ParamsE:
	.zero		1664


//--------------------- SYMBOLS --------------------------

	.type		.nv.reservedSmem.offset0,@object
	.size		.nv.reservedSmem.offset0,0x4
